//
// Generated by NVIDIA NVVM Compiler
//
// Compiler Build ID: CL-36424714
// Cuda compilation tools, release 13.0, V13.0.88
// Based on NVVM 20.0.0
//

.version 9.0
.target sm_100
.address_size 64

	// .globl	_Z10gemm_naivePfS_S_iii
// _ZZ10gemm_tiledPfS_S_iiiE6A_tile has been demoted
// _ZZ10gemm_tiledPfS_S_iiiE6B_tile has been demoted

.visible .entry _Z10gemm_naivePfS_S_iii(
	.param .u64 .ptr .align 1 _Z10gemm_naivePfS_S_iii_param_0,
	.param .u64 .ptr .align 1 _Z10gemm_naivePfS_S_iii_param_1,
	.param .u64 .ptr .align 1 _Z10gemm_naivePfS_S_iii_param_2,
	.param .u32 _Z10gemm_naivePfS_S_iii_param_3,
	.param .u32 _Z10gemm_naivePfS_S_iii_param_4,
	.param .u32 _Z10gemm_naivePfS_S_iii_param_5
)
{
	.reg .pred 	%p<13>;
	.reg .b32 	%r<46>;
	.reg .b32 	%f<68>;
	.reg .b64 	%rd<40>;

	ld.param.u64 	%rd5, [_Z10gemm_naivePfS_S_iii_param_0];
	ld.param.u64 	%rd6, [_Z10gemm_naivePfS_S_iii_param_1];
	ld.param.u64 	%rd4, [_Z10gemm_naivePfS_S_iii_param_2];
	ld.param.u32 	%r22, [_Z10gemm_naivePfS_S_iii_param_3];
	ld.param.u32 	%r23, [_Z10gemm_naivePfS_S_iii_param_4];
	ld.param.u32 	%r21, [_Z10gemm_naivePfS_S_iii_param_5];
	cvta.to.global.u64 	%rd1, %rd6;
	cvta.to.global.u64 	%rd2, %rd5;
	mov.u32 	%r24, %ntid.x;
	mov.u32 	%r25, %ctaid.x;
	mov.u32 	%r26, %tid.x;
	mad.lo.s32 	%r1, %r24, %r25, %r26;
	mov.u32 	%r27, %ntid.y;
	mov.u32 	%r28, %ctaid.y;
	mov.u32 	%r29, %tid.y;
	mad.lo.s32 	%r30, %r27, %r28, %r29;
	setp.ge.s32 	%p1, %r1, %r22;
	setp.ge.s32 	%p2, %r30, %r23;
	or.pred  	%p3, %p1, %p2;
	@%p3 bra 	$L__BB0_14;
	setp.lt.s32 	%p4, %r21, 1;
	mov.f32 	%f67, 0f00000000;
	@%p4 bra 	$L__BB0_13;
	mul.lo.s32 	%r3, %r21, %r1;
	and.b32  	%r4, %r21, 7;
	setp.lt.u32 	%p5, %r21, 8;
	mov.f32 	%f67, 0f00000000;
	mov.b32 	%r44, 0;
	@%p5 bra 	$L__BB0_5;
	and.b32  	%r44, %r21, 2147483640;
	neg.s32 	%r42, %r44;
	shl.b32 	%r7, %r23, 3;
	add.s64 	%rd3, %rd2, 16;
	mov.f32 	%f67, 0f00000000;
	mul.wide.s32 	%rd11, %r23, 4;
	mov.u32 	%r40, %r3;
	mov.u32 	%r41, %r30;
$L__BB0_4:
	.pragma "nounroll";
	mul.wide.s32 	%rd7, %r40, 4;
	add.s64 	%rd8, %rd3, %rd7;
	ld.global.f32 	%f17, [%rd8+-16];
	mul.wide.s32 	%rd9, %r41, 4;
	add.s64 	%rd10, %rd1, %rd9;
	ld.global.f32 	%f18, [%rd10];
	fma.rn.f32 	%f19, %f17, %f18, %f67;
	ld.global.f32 	%f20, [%rd8+-12];
	add.s64 	%rd12, %rd10, %rd11;
	ld.global.f32 	%f21, [%rd12];
	fma.rn.f32 	%f22, %f20, %f21, %f19;
	ld.global.f32 	%f23, [%rd8+-8];
	add.s64 	%rd13, %rd12, %rd11;
	ld.global.f32 	%f24, [%rd13];
	fma.rn.f32 	%f25, %f23, %f24, %f22;
	ld.global.f32 	%f26, [%rd8+-4];
	add.s64 	%rd14, %rd13, %rd11;
	ld.global.f32 	%f27, [%rd14];
	fma.rn.f32 	%f28, %f26, %f27, %f25;
	ld.global.f32 	%f29, [%rd8];
	add.s64 	%rd15, %rd14, %rd11;
	ld.global.f32 	%f30, [%rd15];
	fma.rn.f32 	%f31, %f29, %f30, %f28;
	ld.global.f32 	%f32, [%rd8+4];
	add.s64 	%rd16, %rd15, %rd11;
	ld.global.f32 	%f33, [%rd16];
	fma.rn.f32 	%f34, %f32, %f33, %f31;
	ld.global.f32 	%f35, [%rd8+8];
	add.s64 	%rd17, %rd16, %rd11;
	ld.global.f32 	%f36, [%rd17];
	fma.rn.f32 	%f37, %f35, %f36, %f34;
	ld.global.f32 	%f38, [%rd8+12];
	add.s64 	%rd18, %rd17, %rd11;
	ld.global.f32 	%f39, [%rd18];
	fma.rn.f32 	%f67, %f38, %f39, %f37;
	add.s32 	%r42, %r42, 8;
	add.s32 	%r41, %r41, %r7;
	add.s32 	%r40, %r40, 8;
	setp.ne.s32 	%p6, %r42, 0;
	@%p6 bra 	$L__BB0_4;
$L__BB0_5:
	setp.eq.s32 	%p7, %r4, 0;
	@%p7 bra 	$L__BB0_13;
	and.b32  	%r15, %r21, 3;
	setp.lt.u32 	%p8, %r4, 4;
	@%p8 bra 	$L__BB0_8;
	add.s32 	%r32, %r44, %r3;
	mul.wide.s32 	%rd19, %r32, 4;
	add.s64 	%rd20, %rd2, %rd19;
	ld.global.f32 	%f41, [%rd20];
	mad.lo.s32 	%r33, %r44, %r23, %r30;
	mul.wide.s32 	%rd21, %r33, 4;
	add.s64 	%rd22, %rd1, %rd21;
	ld.global.f32 	%f42, [%rd22];
	fma.rn.f32 	%f43, %f41, %f42, %f67;
	ld.global.f32 	%f44, [%rd20+4];
	mul.wide.s32 	%rd23, %r23, 4;
	add.s64 	%rd24, %rd22, %rd23;
	ld.global.f32 	%f45, [%rd24];
	fma.rn.f32 	%f46, %f44, %f45, %f43;
	ld.global.f32 	%f47, [%rd20+8];
	add.s64 	%rd25, %rd24, %rd23;
	ld.global.f32 	%f48, [%rd25];
	fma.rn.f32 	%f49, %f47, %f48, %f46;
	ld.global.f32 	%f50, [%rd20+12];
	add.s64 	%rd26, %rd25, %rd23;
	ld.global.f32 	%f51, [%rd26];
	fma.rn.f32 	%f67, %f50, %f51, %f49;
	add.s32 	%r44, %r44, 4;
$L__BB0_8:
	setp.eq.s32 	%p9, %r15, 0;
	@%p9 bra 	$L__BB0_13;
	setp.eq.s32 	%p10, %r15, 1;
	@%p10 bra 	$L__BB0_11;
	add.s32 	%r34, %r44, %r3;
	mul.wide.s32 	%rd27, %r34, 4;
	add.s64 	%rd28, %rd2, %rd27;
	ld.global.f32 	%f53, [%rd28];
	mad.lo.s32 	%r35, %r44, %r23, %r30;
	mul.wide.s32 	%rd29, %r35, 4;
	add.s64 	%rd30, %rd1, %rd29;
	ld.global.f32 	%f54, [%rd30];
	fma.rn.f32 	%f55, %f53, %f54, %f67;
	ld.global.f32 	%f56, [%rd28+4];
	mul.wide.s32 	%rd31, %r23, 4;
	add.s64 	%rd32, %rd30, %rd31;
	ld.global.f32 	%f57, [%rd32];
	fma.rn.f32 	%f67, %f56, %f57, %f55;
	add.s32 	%r44, %r44, 2;
$L__BB0_11:
	and.b32  	%r36, %r21, 1;
	setp.eq.b32 	%p11, %r36, 1;
	not.pred 	%p12, %p11;
	@%p12 bra 	$L__BB0_13;
	add.s32 	%r37, %r44, %r3;
	mul.wide.s32 	%rd33, %r37, 4;
	add.s64 	%rd34, %rd2, %rd33;
	ld.global.f32 	%f58, [%rd34];
	mad.lo.s32 	%r38, %r44, %r23, %r30;
	mul.wide.s32 	%rd35, %r38, 4;
	add.s64 	%rd36, %rd1, %rd35;
	ld.global.f32 	%f59, [%rd36];
	fma.rn.f32 	%f67, %f58, %f59, %f67;
$L__BB0_13:
	mad.lo.s32 	%r39, %r23, %r1, %r30;
	cvta.to.global.u64 	%rd37, %rd4;
	mul.wide.s32 	%rd38, %r39, 4;
	add.s64 	%rd39, %rd37, %rd38;
	st.global.f32 	[%rd39], %f67;
$L__BB0_14:
	ret;

}
	// .globl	_Z10gemm_tiledPfS_S_iii
.visible .entry _Z10gemm_tiledPfS_S_iii(
	.param .u64 .ptr .align 1 _Z10gemm_tiledPfS_S_iii_param_0,
	.param .u64 .ptr .align 1 _Z10gemm_tiledPfS_S_iii_param_1,
	.param .u64 .ptr .align 1 _Z10gemm_tiledPfS_S_iii_param_2,
	.param .u32 _Z10gemm_tiledPfS_S_iii_param_3,
	.param .u32 _Z10gemm_tiledPfS_S_iii_param_4,
	.param .u32 _Z10gemm_tiledPfS_S_iii_param_5
)
{
	.reg .pred 	%p<12>;
	.reg .b32 	%r<42>;
	.reg .b32 	%f<63>;
	.reg .b64 	%rd<13>;
	// demoted variable
	.shared .align 4 .b8 _ZZ10gemm_tiledPfS_S_iiiE6A_tile[1024];
	// demoted variable
	.shared .align 4 .b8 _ZZ10gemm_tiledPfS_S_iiiE6B_tile[1024];
	ld.param.u64 	%rd4, [_Z10gemm_tiledPfS_S_iii_param_0];
	ld.param.u64 	%rd5, [_Z10gemm_tiledPfS_S_iii_param_1];
	ld.param.u64 	%rd6, [_Z10gemm_tiledPfS_S_iii_param_2];
	ld.param.u32 	%r23, [_Z10gemm_tiledPfS_S_iii_param_3];
	ld.param.u32 	%r24, [_Z10gemm_tiledPfS_S_iii_param_4];
	ld.param.u32 	%r25, [_Z10gemm_tiledPfS_S_iii_param_5];
	mov.u32 	%r26, %ntid.x;
	mov.u32 	%r27, %ctaid.x;
	mov.u32 	%r39, %tid.x;
	mad.lo.s32 	%r2, %r26, %r27, %r39;
	mov.u32 	%r28, %ntid.y;
	mov.u32 	%r29, %ctaid.y;
	mov.u32 	%r37, %tid.y;
	mad.lo.s32 	%r4, %r28, %r29, %r37;
	setp.lt.s32 	%p1, %r25, 1;
	mov.f32 	%f62, 0f00000000;
	@%p1 bra 	$L__BB1_7;
	add.s32 	%r30, %r25, 15;
	shr.u32 	%r31, %r30, 4;
	shl.b32 	%r32, %r39, 6;
	mov.u32 	%r33, _ZZ10gemm_tiledPfS_S_iiiE6A_tile;
	add.s32 	%r5, %r33, %r32;
	shl.b32 	%r34, %r37, 2;
	add.s32 	%r6, %r5, %r34;
	mov.u32 	%r35, _ZZ10gemm_tiledPfS_S_iiiE6B_tile;
	add.s32 	%r8, %r35, %r34;
	add.s32 	%r7, %r8, %r32;
	neg.s32 	%r41, %r31;
	mad.lo.s32 	%r40, %r39, %r24, %r4;
	shl.b32 	%r11, %r24, 4;
	mad.lo.s32 	%r38, %r25, %r2, %r37;
	cvta.to.global.u64 	%rd1, %rd4;
	cvta.to.global.u64 	%rd2, %rd5;
	mov.f32 	%f62, 0f00000000;
$L__BB1_2:
	setp.ge.s32 	%p2, %r2, %r23;
	mul.wide.s32 	%rd7, %r38, 4;
	add.s64 	%rd3, %rd1, %rd7;
	setp.ge.s32 	%p3, %r37, %r25;
	mov.f32 	%f60, 0f00000000;
	or.pred  	%p4, %p2, %p3;
	@%p4 bra 	$L__BB1_4;
	ld.global.f32 	%f60, [%rd3];
$L__BB1_4:
	setp.ge.s32 	%p5, %r4, %r24;
	st.shared.f32 	[%r6], %f60;
	setp.ge.s32 	%p6, %r39, %r25;
	mov.f32 	%f61, 0f00000000;
	or.pred  	%p7, %p5, %p6;
	@%p7 bra 	$L__BB1_6;
	mul.wide.s32 	%rd8, %r40, 4;
	add.s64 	%rd9, %rd2, %rd8;
	ld.global.f32 	%f61, [%rd9];
$L__BB1_6:
	st.shared.f32 	[%r7], %f61;
	bar.sync 	0;
	ld.shared.f32 	%f12, [%r5];
	ld.shared.f32 	%f13, [%r8];
	fma.rn.f32 	%f14, %f12, %f13, %f62;
	ld.shared.f32 	%f15, [%r5+4];
	ld.shared.f32 	%f16, [%r8+64];
	fma.rn.f32 	%f17, %f15, %f16, %f14;
	ld.shared.f32 	%f18, [%r5+8];
	ld.shared.f32 	%f19, [%r8+128];
	fma.rn.f32 	%f20, %f18, %f19, %f17;
	ld.shared.f32 	%f21, [%r5+12];
	ld.shared.f32 	%f22, [%r8+192];
	fma.rn.f32 	%f23, %f21, %f22, %f20;
	ld.shared.f32 	%f24, [%r5+16];
	ld.shared.f32 	%f25, [%r8+256];
	fma.rn.f32 	%f26, %f24, %f25, %f23;
	ld.shared.f32 	%f27, [%r5+20];
	ld.shared.f32 	%f28, [%r8+320];
	fma.rn.f32 	%f29, %f27, %f28, %f26;
	ld.shared.f32 	%f30, [%r5+24];
	ld.shared.f32 	%f31, [%r8+384];
	fma.rn.f32 	%f32, %f30, %f31, %f29;
	ld.shared.f32 	%f33, [%r5+28];
	ld.shared.f32 	%f34, [%r8+448];
	fma.rn.f32 	%f35, %f33, %f34, %f32;
	ld.shared.f32 	%f36, [%r5+32];
	ld.shared.f32 	%f37, [%r8+512];
	fma.rn.f32 	%f38, %f36, %f37, %f35;
	ld.shared.f32 	%f39, [%r5+36];
	ld.shared.f32 	%f40, [%r8+576];
	fma.rn.f32 	%f41, %f39, %f40, %f38;
	ld.shared.f32 	%f42, [%r5+40];
	ld.shared.f32 	%f43, [%r8+640];
	fma.rn.f32 	%f44, %f42, %f43, %f41;
	ld.shared.f32 	%f45, [%r5+44];
	ld.shared.f32 	%f46, [%r8+704];
	fma.rn.f32 	%f47, %f45, %f46, %f44;
	ld.shared.f32 	%f48, [%r5+48];
	ld.shared.f32 	%f49, [%r8+768];
	fma.rn.f32 	%f50, %f48, %f49, %f47;
	ld.shared.f32 	%f51, [%r5+52];
	ld.shared.f32 	%f52, [%r8+832];
	fma.rn.f32 	%f53, %f51, %f52, %f50;
	ld.shared.f32 	%f54, [%r5+56];
	ld.shared.f32 	%f55, [%r8+896];
	fma.rn.f32 	%f56, %f54, %f55, %f53;
	ld.shared.f32 	%f57, [%r5+60];
	ld.shared.f32 	%f58, [%r8+960];
	fma.rn.f32 	%f62, %f57, %f58, %f56;
	bar.sync 	0;
	add.s32 	%r41, %r41, 1;
	setp.ne.s32 	%p8, %r41, 0;
	add.s32 	%r40, %r40, %r11;
	add.s32 	%r39, %r39, 16;
	add.s32 	%r38, %r38, 16;
	add.s32 	%r37, %r37, 16;
	@%p8 bra 	$L__BB1_2;
$L__BB1_7:
	setp.ge.s32 	%p9, %r2, %r23;
	setp.ge.s32 	%p10, %r4, %r24;
	or.pred  	%p11, %p9, %p10;
	@%p11 bra 	$L__BB1_9;
	mad.lo.s32 	%r36, %r24, %r2, %r4;
	cvta.to.global.u64 	%rd10, %rd6;
	mul.wide.s32 	%rd11, %r36, 4;
	add.s64 	%rd12, %rd10, %rd11;
	st.global.f32 	[%rd12], %f62;
$L__BB1_9:
	ret;

}
	// .globl	_Z11tensor_gemmP6__halfS0_Pfiii
.visible .entry _Z11tensor_gemmP6__halfS0_Pfiii(
	.param .u64 .ptr .align 1 _Z11tensor_gemmP6__halfS0_Pfiii_param_0,
	.param .u64 .ptr .align 1 _Z11tensor_gemmP6__halfS0_Pfiii_param_1,
	.param .u64 .ptr .align 1 _Z11tensor_gemmP6__halfS0_Pfiii_param_2,
	.param .u32 _Z11tensor_gemmP6__halfS0_Pfiii_param_3,
	.param .u32 _Z11tensor_gemmP6__halfS0_Pfiii_param_4,
	.param .u32 _Z11tensor_gemmP6__halfS0_Pfiii_param_5
)
{
	.reg .pred 	%p<17>;
	.reg .b32 	%r<156>;
	.reg .b32 	%f<205>;
	.reg .b64 	%rd<51>;

	ld.param.u64 	%rd4, [_Z11tensor_gemmP6__halfS0_Pfiii_param_0];
	ld.param.u64 	%rd5, [_Z11tensor_gemmP6__halfS0_Pfiii_param_1];
	ld.param.u32 	%r37, [_Z11tensor_gemmP6__halfS0_Pfiii_param_4];
	ld.param.u32 	%r38, [_Z11tensor_gemmP6__halfS0_Pfiii_param_5];
	cvta.to.global.u64 	%rd1, %rd5;
	cvta.to.global.u64 	%rd2, %rd4;
	mov.u32 	%r39, %tid.x;
	mov.u32 	%r40, %ctaid.x;
	mov.u32 	%r41, %ntid.x;
	mad.lo.s32 	%r42, %r40, %r41, %r39;
	shr.u32 	%r1, %r42, 5;
	mov.u32 	%r43, %tid.y;
	mov.u32 	%r44, %ctaid.y;
	mov.u32 	%r45, %ntid.y;
	mad.lo.s32 	%r2, %r44, %r45, %r43;
	setp.lt.s32 	%p2, %r38, 1;
	mov.f32 	%f133, 0f00000000;
	mov.f32 	%f134, %f133;
	mov.f32 	%f135, %f133;
	mov.f32 	%f136, %f133;
	mov.f32 	%f137, %f133;
	mov.f32 	%f138, %f133;
	mov.f32 	%f139, %f133;
	mov.f32 	%f140, %f133;
	@%p2 bra 	$L__BB2_17;
	ld.param.u32 	%r143, [_Z11tensor_gemmP6__halfS0_Pfiii_param_3];
	shl.b32 	%r47, %r1, 4;
	shl.b32 	%r48, %r2, 4;
	setp.lt.s32 	%p3, %r47, %r143;
	setp.lt.s32 	%p4, %r48, %r37;
	and.pred  	%p1, %p3, %p4;
	mul.lo.s32 	%r150, %r38, %r47;
	add.s32 	%r49, %r38, -1;
	shr.u32 	%r50, %r49, 4;
	add.s32 	%r4, %r50, 1;
	and.b32  	%r5, %r4, 3;
	setp.lt.u32 	%p5, %r38, 49;
	mov.b32 	%r152, 0;
	mov.f32 	%f133, 0f00000000;
	@%p5 bra 	$L__BB2_12;
	mul.lo.s32 	%r149, %r37, 48;
	shl.b32 	%r148, %r37, 5;
	shl.b32 	%r147, %r37, 4;
	and.b32  	%r52, %r4, 536870908;
	neg.s32 	%r145, %r52;
	mov.f32 	%f133, 0f00000000;
	mov.b32 	%r146, 0;
	not.pred 	%p6, %p1;
	mov.f32 	%f134, %f133;
	mov.f32 	%f135, %f133;
	mov.f32 	%f136, %f133;
	mov.f32 	%f137, %f133;
	mov.f32 	%f138, %f133;
	mov.f32 	%f139, %f133;
	mov.f32 	%f140, %f133;
	mov.u32 	%r152, %r146;
$L__BB2_3:
	@%p6 bra 	$L__BB2_5;
	mul.wide.u32 	%rd6, %r150, 2;
	add.s64 	%rd7, %rd2, %rd6;
	wmma.load.a.sync.aligned.row.m16n16k16.global.f16 	{%r53, %r54, %r55, %r56, %r57, %r58, %r59, %r60}, [%rd7], %r38;
	cvt.s64.s32 	%rd8, %r146;
	cvt.u64.u32 	%rd9, %r48;
	add.s64 	%rd10, %rd8, %rd9;
	shl.b64 	%rd11, %rd10, 1;
	add.s64 	%rd12, %rd1, %rd11;
	wmma.load.b.sync.aligned.row.m16n16k16.global.f16 	{%r62, %r63, %r64, %r65, %r66, %r67, %r68, %r69}, [%rd12], %r37;
	wmma.mma.sync.aligned.row.row.m16n16k16.f32.f32 {%f140, %f139, %f138, %f137, %f136, %f135, %f134, %f133}, {%r53, %r54, %r55, %r56, %r57, %r58, %r59, %r60}, {%r62, %r63, %r64, %r65, %r66, %r67, %r68, %r69}, {%f140, %f139, %f138, %f137, %f136, %f135, %f134, %f133};
$L__BB2_5:
	@%p6 bra 	$L__BB2_7;
	mul.wide.u32 	%rd13, %r150, 2;
	add.s64 	%rd14, %rd2, %rd13;
	add.s64 	%rd15, %rd14, 32;
	wmma.load.a.sync.aligned.row.m16n16k16.global.f16 	{%r70, %r71, %r72, %r73, %r74, %r75, %r76, %r77}, [%rd15], %r38;
	cvt.s64.s32 	%rd16, %r147;
	cvt.u64.u32 	%rd17, %r48;
	add.s64 	%rd18, %rd16, %rd17;
	shl.b64 	%rd19, %rd18, 1;
	add.s64 	%rd20, %rd1, %rd19;
	wmma.load.b.sync.aligned.row.m16n16k16.global.f16 	{%r79, %r80, %r81, %r82, %r83, %r84, %r85, %r86}, [%rd20], %r37;
	wmma.mma.sync.aligned.row.row.m16n16k16.f32.f32 {%f140, %f139, %f138, %f137, %f136, %f135, %f134, %f133}, {%r70, %r71, %r72, %r73, %r74, %r75, %r76, %r77}, {%r79, %r80, %r81, %r82, %r83, %r84, %r85, %r86}, {%f140, %f139, %f138, %f137, %f136, %f135, %f134, %f133};
$L__BB2_7:
	@%p6 bra 	$L__BB2_9;
	mul.wide.u32 	%rd21, %r150, 2;
	add.s64 	%rd22, %rd2, %rd21;
	add.s64 	%rd23, %rd22, 64;
	wmma.load.a.sync.aligned.row.m16n16k16.global.f16 	{%r87, %r88, %r89, %r90, %r91, %r92, %r93, %r94}, [%rd23], %r38;
	cvt.s64.s32 	%rd24, %r148;
	cvt.u64.u32 	%rd25, %r48;
	add.s64 	%rd26, %rd24, %rd25;
	shl.b64 	%rd27, %rd26, 1;
	add.s64 	%rd28, %rd1, %rd27;
	wmma.load.b.sync.aligned.row.m16n16k16.global.f16 	{%r96, %r97, %r98, %r99, %r100, %r101, %r102, %r103}, [%rd28], %r37;
	wmma.mma.sync.aligned.row.row.m16n16k16.f32.f32 {%f140, %f139, %f138, %f137, %f136, %f135, %f134, %f133}, {%r87, %r88, %r89, %r90, %r91, %r92, %r93, %r94}, {%r96, %r97, %r98, %r99, %r100, %r101, %r102, %r103}, {%f140, %f139, %f138, %f137, %f136, %f135, %f134, %f133};
$L__BB2_9:
	@%p6 bra 	$L__BB2_11;
	mul.wide.u32 	%rd29, %r150, 2;
	add.s64 	%rd30, %rd2, %rd29;
	add.s64 	%rd31, %rd30, 96;
	wmma.load.a.sync.aligned.row.m16n16k16.global.f16 	{%r104, %r105, %r106, %r107, %r108, %r109, %r110, %r111}, [%rd31], %r38;
	cvt.s64.s32 	%rd32, %r149;
	cvt.u64.u32 	%rd33, %r48;
	add.s64 	%rd34, %rd32, %rd33;
	shl.b64 	%rd35, %rd34, 1;
	add.s64 	%rd36, %rd1, %rd35;
	wmma.load.b.sync.aligned.row.m16n16k16.global.f16 	{%r113, %r114, %r115, %r116, %r117, %r118, %r119, %r120}, [%rd36], %r37;
	wmma.mma.sync.aligned.row.row.m16n16k16.f32.f32 {%f140, %f139, %f138, %f137, %f136, %f135, %f134, %f133}, {%r104, %r105, %r106, %r107, %r108, %r109, %r110, %r111}, {%r113, %r114, %r115, %r116, %r117, %r118, %r119, %r120}, {%f140, %f139, %f138, %f137, %f136, %f135, %f134, %f133};
$L__BB2_11:
	add.s32 	%r152, %r152, 64;
	add.s32 	%r150, %r150, 64;
	shl.b32 	%r121, %r37, 6;
	add.s32 	%r149, %r149, %r121;
	add.s32 	%r148, %r148, %r121;
	add.s32 	%r147, %r147, %r121;
	add.s32 	%r146, %r146, %r121;
	add.s32 	%r145, %r145, 4;
	setp.ne.s32 	%p10, %r145, 0;
	@%p10 bra 	$L__BB2_3;
$L__BB2_12:
	setp.eq.s32 	%p11, %r5, 0;
	@%p11 bra 	$L__BB2_17;
	mul.lo.s32 	%r155, %r152, %r37;
	mul.lo.s32 	%r122, %r1, %r38;
	shl.b32 	%r123, %r122, 4;
	add.s32 	%r154, %r152, %r123;
	neg.s32 	%r153, %r5;
	not.pred 	%p12, %p1;
$L__BB2_14:
	.pragma "nounroll";
	@%p12 bra 	$L__BB2_16;
	mul.wide.u32 	%rd37, %r154, 2;
	add.s64 	%rd38, %rd2, %rd37;
	wmma.load.a.sync.aligned.row.m16n16k16.global.f16 	{%r124, %r125, %r126, %r127, %r128, %r129, %r130, %r131}, [%rd38], %r38;
	cvt.s64.s32 	%rd39, %r155;
	cvt.u64.u32 	%rd40, %r48;
	add.s64 	%rd41, %rd39, %rd40;
	shl.b64 	%rd42, %rd41, 1;
	add.s64 	%rd43, %rd1, %rd42;
	wmma.load.b.sync.aligned.row.m16n16k16.global.f16 	{%r133, %r134, %r135, %r136, %r137, %r138, %r139, %r140}, [%rd43], %r37;
	wmma.mma.sync.aligned.row.row.m16n16k16.f32.f32 {%f140, %f139, %f138, %f137, %f136, %f135, %f134, %f133}, {%r124, %r125, %r126, %r127, %r128, %r129, %r130, %r131}, {%r133, %r134, %r135, %r136, %r137, %r138, %r139, %r140}, {%f140, %f139, %f138, %f137, %f136, %f135, %f134, %f133};
$L__BB2_16:
	shl.b32 	%r141, %r37, 4;
	add.s32 	%r155, %r155, %r141;
	add.s32 	%r154, %r154, 16;
	add.s32 	%r153, %r153, 1;
	setp.ne.s32 	%p13, %r153, 0;
	@%p13 bra 	$L__BB2_14;
$L__BB2_17:
	ld.param.u32 	%r144, [_Z11tensor_gemmP6__halfS0_Pfiii_param_3];
	shl.b32 	%r34, %r1, 4;
	shl.b32 	%r35, %r2, 4;
	setp.ge.s32 	%p14, %r34, %r144;
	setp.ge.s32 	%p15, %r35, %r37;
	or.pred  	%p16, %p14, %p15;
	@%p16 bra 	$L__BB2_19;
	ld.param.u64 	%rd50, [_Z11tensor_gemmP6__halfS0_Pfiii_param_2];
	mul.lo.s32 	%r142, %r37, %r34;
	cvt.u64.u32 	%rd44, %r142;
	cvt.u64.u32 	%rd45, %r35;
	add.s64 	%rd46, %rd44, %rd45;
	cvta.to.global.u64 	%rd47, %rd50;
	shl.b64 	%rd48, %rd46, 2;
	add.s64 	%rd49, %rd47, %rd48;
	wmma.store.d.sync.aligned.row.m16n16k16.global.f32 	[%rd49], {%f140, %f139, %f138, %f137, %f136, %f135, %f134, %f133}, %r37;
$L__BB2_19:
	ret;

}


// ===== COMPILED SASS (sm_100) =====

	.target	sm_100

	.elftype	@"ET_EXEC"


//--------------------- .note.nv.tkinfo           --------------------------
	.section	.note.nv.tkinfo,"",@"SHT_NOTE"
	.sectionflags	@"SHF_NOTE_NV_TKINFO"
	.tkinfo
        /*0018*/ 	.word	0x00000002
        /*0030*/ 	.string	""
        /*0030*/ 	.string	"ptxas"
        /*0030*/ 	.string	"Cuda compilation tools, release 13.0, V13.0.88"
        /*0030*/ 	.string	"Build cuda_13.0.r13.0/compiler.36424714_0"
        /*0030*/ 	.string	"-arch sm_100 -m 64 "



//--------------------- .note.nv.cuinfo           --------------------------
	.section	.note.nv.cuinfo,"",@"SHT_NOTE"
	.sectionflags	@"SHF_NOTE_NV_CUINFO"
        /*0018*/ 	.short	0x0002
        /*001a*/ 	.short	0x0064
        /*001c*/ 	.short	0x0082
	.zero		2


//--------------------- .nv.info                  --------------------------
	.section	.nv.info,"",@"SHT_CUDA_INFO"
	.align	4


	//----- nvinfo : EIATTR_REGCOUNT
	.align		4
        /*0000*/ 	.byte	0x04, 0x2f
        /*0002*/ 	.short	(.L_1 - .L_0)
	.align		4
.L_0:
        /*0004*/ 	.word	index@(_Z10gemm_naivePfS_S_iii)
        /*0008*/ 	.word	0x00000020


	//----- nvinfo : EIATTR_FRAME_SIZE
	.align		4
.L_1:
        /*000c*/ 	.byte	0x04, 0x11
        /*000e*/ 	.short	(.L_3 - .L_2)
	.align		4
.L_2:
        /*0010*/ 	.word	index@(_Z10gemm_naivePfS_S_iii)
        /*0014*/ 	.word	0x00000000


	//----- nvinfo : EIATTR_REGCOUNT
	.align		4
.L_3:
        /*0018*/ 	.byte	0x04, 0x2f
        /*001a*/ 	.short	(.L_5 - .L_4)
	.align		4
.L_4:
        /*001c*/ 	.word	index@(_Z10gemm_tiledPfS_S_iii)
        /*0020*/ 	.word	0x00000020


	//----- nvinfo : EIATTR_FRAME_SIZE
	.align		4
.L_5:
        /*0024*/ 	.byte	0x04, 0x11
        /*0026*/ 	.short	(.L_7 - .L_6)
	.align		4
.L_6:
        /*0028*/ 	.word	index@(_Z10gemm_tiledPfS_S_iii)
        /*002c*/ 	.word	0x00000000


	//----- nvinfo : EIATTR_REGCOUNT
	.align		4
.L_7:
        /*0030*/ 	.byte	0x04, 0x2f
        /*0032*/ 	.short	(.L_9 - .L_8)
	.align		4
.L_8:
        /*0034*/ 	.word	index@(_Z11tensor_gemmP6__halfS0_Pfiii)
        /*0038*/ 	.word	0x00000020


	//----- nvinfo : EIATTR_FRAME_SIZE
	.align		4
.L_9:
        /*003c*/ 	.byte	0x04, 0x11
        /*003e*/ 	.short	(.L_11 - .L_10)
	.align		4
.L_10:
        /*0040*/ 	.word	index@(_Z11tensor_gemmP6__halfS0_Pfiii)
        /*0044*/ 	.word	0x00000000


	//----- nvinfo : EIATTR_MIN_STACK_SIZE
	.align		4
.L_11:
        /*0048*/ 	.byte	0x04, 0x12
        /*004a*/ 	.short	(.L_13 - .L_12)
	.align		4
.L_12:
        /*004c*/ 	.word	index@(_Z11tensor_gemmP6__halfS0_Pfiii)
        /*0050*/ 	.word	0x00000000


	//----- nvinfo : EIATTR_MIN_STACK_SIZE
	.align		4
.L_13:
        /*0054*/ 	.byte	0x04, 0x12
        /*0056*/ 	.short	(.L_15 - .L_14)
	.align		4
.L_14:
        /*0058*/ 	.word	index@(_Z10gemm_tiledPfS_S_iii)
        /*005c*/ 	.word	0x00000000


	//----- nvinfo : EIATTR_MIN_STACK_SIZE
	.align		4
.L_15:
        /*0060*/ 	.byte	0x04, 0x12
        /*0062*/ 	.short	(.L_17 - .L_16)
	.align		4
.L_16:
        /*0064*/ 	.word	index@(_Z10gemm_naivePfS_S_iii)
        /*0068*/ 	.word	0x00000000
.L_17:


//--------------------- .nv.compat                --------------------------
	.section	.nv.compat,"",@"SHT_CUDA_COMPAT_INFO"
	.align	4
        /*0000*/ 	.byte	0x02, 0x09, 0x00, 0x00, 0x02, 0x02, 0x01, 0x00, 0x02, 0x05, 0x05, 0x00, 0x03, 0x07, 0x01, 0x01
        /*0010*/ 	.byte	0x02, 0x03, 0x00, 0x00, 0x02, 0x06, 0x01, 0x00, 0x04, 0x0b, 0x08, 0x00, 0x09, 0x00, 0x00, 0x00
        /*0020*/ 	.byte	0x00, 0x00, 0x00, 0x00


//--------------------- .nv.info._Z11tensor_gemmP6__halfS0_Pfiii --------------------------
	.section	.nv.info._Z11tensor_gemmP6__halfS0_Pfiii,"",@"SHT_CUDA_INFO"
	.sectionflags	@""
	.align	4


	//----- nvinfo : EIATTR_CUDA_API_VERSION
	.align		4
        /*0000*/ 	.byte	0x04, 0x37
        /*0002*/ 	.short	(.L_19 - .L_18)
.L_18:
        /*0004*/ 	.word	0x00000082


	//----- nvinfo : EIATTR_KPARAM_INFO
	.align		4
.L_19:
        /*0008*/ 	.byte	0x04, 0x17
        /*000a*/ 	.short	(.L_21 - .L_20)
.L_20:
        /*000c*/ 	.word	0x00000000
        /*0010*/ 	.short	0x0005
        /*0012*/ 	.short	0x0020
        /*0014*/ 	.byte	0x00, 0xf0, 0x11, 0x00


	//----- nvinfo : EIATTR_KPARAM_INFO
	.align		4
.L_21:
        /*0018*/ 	.byte	0x04, 0x17
        /*001a*/ 	.short	(.L_23 - .L_22)
.L_22:
        /*001c*/ 	.word	0x00000000
        /*0020*/ 	.short	0x0004
        /*0022*/ 	.short	0x001c
        /*0024*/ 	.byte	0x00, 0xf0, 0x11, 0x00


	//----- nvinfo : EIATTR_KPARAM_INFO
	.align		4
.L_23:
        /*0028*/ 	.byte	0x04, 0x17
        /*002a*/ 	.short	(.L_25 - .L_24)
.L_24:
        /*002c*/ 	.word	0x00000000
        /*0030*/ 	.short	0x0003
        /*0032*/ 	.short	0x0018
        /*0034*/ 	.byte	0x00, 0xf0, 0x11, 0x00


	//----- nvinfo : EIATTR_KPARAM_INFO
	.align		4
.L_25:
        /*0038*/ 	.byte	0x04, 0x17
        /*003a*/ 	.short	(.L_27 - .L_26)
.L_26:
        /*003c*/ 	.word	0x00000000
        /*0040*/ 	.short	0x0002
        /*0042*/ 	.short	0x0010
        /*0044*/ 	.byte	0x00, 0xf5, 0x21, 0x00


	//----- nvinfo : EIATTR_KPARAM_INFO
	.align		4
.L_27:
        /*0048*/ 	.byte	0x04, 0x17
        /*004a*/ 	.short	(.L_29 - .L_28)
.L_28:
        /*004c*/ 	.word	0x00000000
        /*0050*/ 	.short	0x0001
        /*0052*/ 	.short	0x0008
        /*0054*/ 	.byte	0x00, 0xf5, 0x21, 0x00


	//----- nvinfo : EIATTR_KPARAM_INFO
	.align		4
.L_29:
        /*0058*/ 	.byte	0x04, 0x17
        /*005a*/ 	.short	(.L_31 - .L_30)
.L_30:
        /*005c*/ 	.word	0x00000000
        /*0060*/ 	.short	0x0000
        /*0062*/ 	.short	0x0000
        /*0064*/ 	.byte	0x00, 0xf5, 0x21, 0x00


	//----- nvinfo : EIATTR_SPARSE_MMA_MASK
	.align		4
.L_31:
        /*0068*/ 	.byte	0x03, 0x50
        /*006a*/ 	.short	0x0000


	//----- nvinfo : EIATTR_WMMA_USED
	.align		4
        /*006c*/ 	.byte	0x01, 0x2b
	.zero		2


	//----- nvinfo : EIATTR_MAXREG_COUNT
	.align		4
        /*0070*/ 	.byte	0x03, 0x1b
        /*0072*/ 	.short	0x00ff


	//----- nvinfo : EIATTR_MERCURY_ISA_VERSION
	.align		4
        /*0074*/ 	.byte	0x03, 0x5f
        /*0076*/ 	.short	0x0101


	//----- nvinfo : EIATTR_VRC_CTA_INIT_COUNT
	.align		4
        /*0078*/ 	.byte	0x02, 0x4a
	.zero		1
	.zero		1


	//----- nvinfo : EIATTR_EXIT_INSTR_OFFSETS
	.align		4
        /*007c*/ 	.byte	0x04, 0x1c
        /*007e*/ 	.short	(.L_33 - .L_32)


	//   ....[0]....
.L_32:
        /*0080*/ 	.word	0x00001230


	//   ....[1]....
        /*0084*/ 	.word	0x00001380


	//----- nvinfo : EIATTR_CRS_STACK_SIZE
	.align		4
.L_33:
        /*0088*/ 	.byte	0x04, 0x1e
        /*008a*/ 	.short	(.L_35 - .L_34)
.L_34:
        /*008c*/ 	.word	0x00000000


	//----- nvinfo : EIATTR_CBANK_PARAM_SIZE
	.align		4
.L_35:
        /*0090*/ 	.byte	0x03, 0x19
        /*0092*/ 	.short	0x0024


	//----- nvinfo : EIATTR_PARAM_CBANK
	.align		4
        /*0094*/ 	.byte	0x04, 0x0a
        /*0096*/ 	.short	(.L_37 - .L_36)
	.align		4
.L_36:
        /*0098*/ 	.word	index@(.nv.constant0._Z11tensor_gemmP6__halfS0_Pfiii)
        /*009c*/ 	.short	0x0380
        /*009e*/ 	.short	0x0024


	//----- nvinfo : EIATTR_SW_WAR
	.align		4
.L_37:
        /*00a0*/ 	.byte	0x04, 0x36
        /*00a2*/ 	.short	(.L_39 - .L_38)
.L_38:
        /*00a4*/ 	.word	0x00000008
.L_39:


//--------------------- .nv.info._Z10gemm_tiledPfS_S_iii --------------------------
	.section	.nv.info._Z10gemm_tiledPfS_S_iii,"",@"SHT_CUDA_INFO"
	.sectionflags	@""
	.align	4


	//----- nvinfo : EIATTR_CUDA_API_VERSION
	.align		4
        /*0000*/ 	.byte	0x04, 0x37
        /*0002*/ 	.short	(.L_41 - .L_40)
.L_40:
        /*0004*/ 	.word	0x00000082


	//----- nvinfo : EIATTR_KPARAM_INFO
	.align		4
.L_41:
        /*0008*/ 	.byte	0x04, 0x17
        /*000a*/ 	.short	(.L_43 - .L_42)
.L_42:
        /*000c*/ 	.word	0x00000000
        /*0010*/ 	.short	0x0005
        /*0012*/ 	.short	0x0020
        /*0014*/ 	.byte	0x00, 0xf0, 0x11, 0x00


	//----- nvinfo : EIATTR_KPARAM_INFO
	.align		4
.L_43:
        /*0018*/ 	.byte	0x04, 0x17
        /*001a*/ 	.short	(.L_45 - .L_44)
.L_44:
        /*001c*/ 	.word	0x00000000
        /*0020*/ 	.short	0x0004
        /*0022*/ 	.short	0x001c
        /*0024*/ 	.byte	0x00, 0xf0, 0x11, 0x00


	//----- nvinfo : EIATTR_KPARAM_INFO
	.align		4
.L_45:
        /*0028*/ 	.byte	0x04, 0x17
        /*002a*/ 	.short	(.L_47 - .L_46)
.L_46:
        /*002c*/ 	.word	0x00000000
        /*0030*/ 	.short	0x0003
        /*0032*/ 	.short	0x0018
        /*0034*/ 	.byte	0x00, 0xf0, 0x11, 0x00


	//----- nvinfo : EIATTR_KPARAM_INFO
	.align		4
.L_47:
        /*0038*/ 	.byte	0x04, 0x17
        /*003a*/ 	.short	(.L_49 - .L_48)
.L_48:
        /*003c*/ 	.word	0x00000000
        /*0040*/ 	.short	0x0002
        /*0042*/ 	.short	0x0010
        /*0044*/ 	.byte	0x00, 0xf5, 0x21, 0x00


	//----- nvinfo : EIATTR_KPARAM_INFO
	.align		4
.L_49:
        /*0048*/ 	.byte	0x04, 0x17
        /*004a*/ 	.short	(.L_51 - .L_50)
.L_50:
        /*004c*/ 	.word	0x00000000
        /*0050*/ 	.short	0x0001
        /*0052*/ 	.short	0x0008
        /*0054*/ 	.byte	0x00, 0xf5, 0x21, 0x00


	//----- nvinfo : EIATTR_KPARAM_INFO
	.align		4
.L_51:
        /*0058*/ 	.byte	0x04, 0x17
        /*005a*/ 	.short	(.L_53 - .L_52)
.L_52:
        /*005c*/ 	.word	0x00000000
        /*0060*/ 	.short	0x0000
        /*0062*/ 	.short	0x0000
        /*0064*/ 	.byte	0x00, 0xf5, 0x21, 0x00


	//----- nvinfo : EIATTR_SPARSE_MMA_MASK
	.align		4
.L_53:
        /*0068*/ 	.byte	0x03, 0x50
        /*006a*/ 	.short	0x0000


	//----- nvinfo : EIATTR_MAXREG_COUNT
	.align		4
        /*006c*/ 	.byte	0x03, 0x1b
        /*006e*/ 	.short	0x00ff


	//----- nvinfo : EIATTR_NUM_BARRIERS
	.align		4
        /*0070*/ 	.byte	0x02, 0x4c
        /*0072*/ 	.byte	0x01
	.zero		1


	//----- nvinfo : EIATTR_MERCURY_ISA_VERSION
	.align		4
        /*0074*/ 	.byte	0x03, 0x5f
        /*0076*/ 	.short	0x0101


	//----- nvinfo : EIATTR_VRC_CTA_INIT_COUNT
	.align		4
        /*0078*/ 	.byte	0x02, 0x4a
	.zero		1
	.zero		1


	//----- nvinfo : EIATTR_EXIT_INSTR_OFFSETS
	.align		4
        /*007c*/ 	.byte	0x04, 0x1c
        /*007e*/ 	.short	(.L_55 - .L_54)


	//   ....[0]....
.L_54:
        /*0080*/ 	.word	0x000005f0


	//   ....[1]....
        /*0084*/ 	.word	0x00000640


	//----- nvinfo : EIATTR_CBANK_PARAM_SIZE
	.align		4
.L_55:
        /*0088*/ 	.byte	0x03, 0x19
        /*008a*/ 	.short	0x0024


	//----- nvinfo : EIATTR_PARAM_CBANK
	.align		4
        /*008c*/ 	.byte	0x04, 0x0a
        /*008e*/ 	.short	(.L_57 - .L_56)
	.align		4
.L_56:
        /*0090*/ 	.word	index@(.nv.constant0._Z10gemm_tiledPfS_S_iii)
        /*0094*/ 	.short	0x0380
        /*0096*/ 	.short	0x0024


	//----- nvinfo : EIATTR_SW_WAR
	.align		4
.L_57:
        /*0098*/ 	.byte	0x04, 0x36
        /*009a*/ 	.short	(.L_59 - .L_58)
.L_58:
        /*009c*/ 	.word	0x00000008
.L_59:


//--------------------- .nv.info._Z10gemm_naivePfS_S_iii --------------------------
	.section	.nv.info._Z10gemm_naivePfS_S_iii,"",@"SHT_CUDA_INFO"
	.sectionflags	@""
	.align	4


	//----- nvinfo : EIATTR_CUDA_API_VERSION
	.align		4
        /*0000*/ 	.byte	0x04, 0x37
        /*0002*/ 	.short	(.L_61 - .L_60)
.L_60:
        /*0004*/ 	.word	0x00000082


	//----- nvinfo : EIATTR_KPARAM_INFO
	.align		4
.L_61:
        /*0008*/ 	.byte	0x04, 0x17
        /*000a*/ 	.short	(.L_63 - .L_62)
.L_62:
        /*000c*/ 	.word	0x00000000
        /*0010*/ 	.short	0x0005
        /*0012*/ 	.short	0x0020
        /*0014*/ 	.byte	0x00, 0xf0, 0x11, 0x00


	//----- nvinfo : EIATTR_KPARAM_INFO
	.align		4
.L_63:
        /*0018*/ 	.byte	0x04, 0x17
        /*001a*/ 	.short	(.L_65 - .L_64)
.L_64:
        /*001c*/ 	.word	0x00000000
        /*0020*/ 	.short	0x0004
        /*0022*/ 	.short	0x001c
        /*0024*/ 	.byte	0x00, 0xf0, 0x11, 0x00


	//----- nvinfo : EIATTR_KPARAM_INFO
	.align		4
.L_65:
        /*0028*/ 	.byte	0x04, 0x17
        /*002a*/ 	.short	(.L_67 - .L_66)
.L_66:
        /*002c*/ 	.word	0x00000000
        /*0030*/ 	.short	0x0003
        /*0032*/ 	.short	0x0018
        /*0034*/ 	.byte	0x00, 0xf0, 0x11, 0x00


	//----- nvinfo : EIATTR_KPARAM_INFO
	.align		4
.L_67:
        /*0038*/ 	.byte	0x04, 0x17
        /*003a*/ 	.short	(.L_69 - .L_68)
.L_68:
        /*003c*/ 	.word	0x00000000
        /*0040*/ 	.short	0x0002
        /*0042*/ 	.short	0x0010
        /*0044*/ 	.byte	0x00, 0xf5, 0x21, 0x00


	//----- nvinfo : EIATTR_KPARAM_INFO
	.align		4
.L_69:
        /*0048*/ 	.byte	0x04, 0x17
        /*004a*/ 	.short	(.L_71 - .L_70)
.L_70:
        /*004c*/ 	.word	0x00000000
        /*0050*/ 	.short	0x0001
        /*0052*/ 	.short	0x0008
        /*0054*/ 	.byte	0x00, 0xf5, 0x21, 0x00


	//----- nvinfo : EIATTR_KPARAM_INFO
	.align		4
.L_71:
        /*0058*/ 	.byte	0x04, 0x17
        /*005a*/ 	.short	(.L_73 - .L_72)
.L_72:
        /*005c*/ 	.word	0x00000000
        /*0060*/ 	.short	0x0000
        /*0062*/ 	.short	0x0000
        /*0064*/ 	.byte	0x00, 0xf5, 0x21, 0x00


	//----- nvinfo : EIATTR_SPARSE_MMA_MASK
	.align		4
.L_73:
        /*0068*/ 	.byte	0x03, 0x50
        /*006a*/ 	.short	0x0000


	//----- nvinfo : EIATTR_MAXREG_COUNT
	.align		4
        /*006c*/ 	.byte	0x03, 0x1b
        /*006e*/ 	.short	0x00ff


	//----- nvinfo : EIATTR_MERCURY_ISA_VERSION
	.align		4
        /*0070*/ 	.byte	0x03, 0x5f
        /*0072*/ 	.short	0x0101


	//----- nvinfo : EIATTR_VRC_CTA_INIT_COUNT
	.align		4
        /*0074*/ 	.byte	0x02, 0x4a
	.zero		1
	.zero		1


	//----- nvinfo : EIATTR_EXIT_INSTR_OFFSETS
	.align		4
        /*0078*/ 	.byte	0x04, 0x1c
        /*007a*/ 	.short	(.L_75 - .L_74)


	//   ....[0]....
.L_74:
        /*007c*/ 	.word	0x000000c0


	//   ....[1]....
        /*0080*/ 	.word	0x00000840


	//----- nvinfo : EIATTR_CBANK_PARAM_SIZE
	.align		4
.L_75:
        /*0084*/ 	.byte	0x03, 0x19
        /*0086*/ 	.short	0x0024


	//----- nvinfo : EIATTR_PARAM_CBANK
	.align		4
        /*0088*/ 	.byte	0x04, 0x0a
        /*008a*/ 	.short	(.L_77 - .L_76)
	.align		4
.L_76:
        /*008c*/ 	.word	index@(.nv.constant0._Z10gemm_naivePfS_S_iii)
        /*0090*/ 	.short	0x0380
        /*0092*/ 	.short	0x0024


	//----- nvinfo : EIATTR_SW_WAR
	.align		4
.L_77:
        /*0094*/ 	.byte	0x04, 0x36
        /*0096*/ 	.short	(.L_79 - .L_78)
.L_78:
        /*0098*/ 	.word	0x00000008
.L_79:


//--------------------- .nv.callgraph             --------------------------
	.section	.nv.callgraph,"",@"SHT_CUDA_CALLGRAPH"
	.align	4
	.sectionentsize	8
	.align		4
        /*0000*/ 	.word	0x00000000
	.align		4
        /*0004*/ 	.word	0xffffffff
	.align		4
        /*0008*/ 	.word	0x00000000
	.align		4
        /*000c*/ 	.word	0xfffffffe
	.align		4
        /*0010*/ 	.word	0x00000000
	.align		4
        /*0014*/ 	.word	0xfffffffd
	.align		4
        /*0018*/ 	.word	0x00000000
	.align		4
        /*001c*/ 	.word	0xfffffffc


//--------------------- .text._Z11tensor_gemmP6__halfS0_Pfiii --------------------------
	.section	.text._Z11tensor_gemmP6__halfS0_Pfiii,"ax",@progbits
	.align	128
        .global         _Z11tensor_gemmP6__halfS0_Pfiii
        .type           _Z11tensor_gemmP6__halfS0_Pfiii,@function
        .size           _Z11tensor_gemmP6__halfS0_Pfiii,(.L_x_19 - _Z11tensor_gemmP6__halfS0_Pfiii)
        .other          _Z11tensor_gemmP6__halfS0_Pfiii,@"STO_CUDA_ENTRY STV_DEFAULT"
_Z11tensor_gemmP6__halfS0_Pfiii:
.text._Z11tensor_gemmP6__halfS0_Pfiii:
[----:B------:R-:W-:Y:S01]  /*0000*/  LDC R1, c[0x0][0x37c] ;  /* 0x0000df00ff017b82 */ /* 0x000fe20000000800 */
[----:B------:R-:W0:Y:S07]  /*0010*/  S2R R25, SR_TID.X ;  /* 0x0000000000197919 */ /* 0x000e2e0000002100 */
[----:B------:R-:W0:Y:S01]  /*0020*/  S2UR UR4, SR_CTAID.X ;  /* 0x00000000000479c3 */ /* 0x000e220000002500 */
[----:B------:R-:W1:Y:S01]  /*0030*/  LDCU UR8, c[0x0][0x3a0] ;  /* 0x00007400ff0877ac */ /* 0x000e620008000800 */
[----:B------:R-:W-:Y:S01]  /*0040*/  CS2R R10, SRZ ;  /* 0x00000000000a7805 */ /* 0x000fe2000001ff00 */
[----:B------:R-:W2:Y:S01]  /*0050*/  S2R R24, SR_TID.Y ;  /* 0x0000000000187919 */ /* 0x000ea20000002200 */
[----:B------:R-:W-:-:S02]  /*0060*/  CS2R R8, SRZ ;  /* 0x0000000000087805 */ /* 0x000fc4000001ff00 */
[----:B------:R-:W-:Y:S02]  /*0070*/  CS2R R6, SRZ ;  /* 0x0000000000067805 */ /* 0x000fe4000001ff00 */
[----:B------:R-:W-:Y:S01]  /*0080*/  CS2R R4, SRZ ;  /* 0x0000000000047805 */ /* 0x000fe2000001ff00 */
[----:B------:R-:W3:Y:S01]  /*0090*/  LDCU.64 UR6, c[0x0][0x358] ;  /* 0x00006b00ff0677ac */ /* 0x000ee20008000a00 */
[----:B------:R-:W0:Y:S08]  /*00a0*/  LDC R0, c[0x0][0x360] ;  /* 0x0000d800ff007b82 */ /* 0x000e300000000800 */
[----:B------:R-:W2:Y:S01]  /*00b0*/  S2UR UR5, SR_CTAID.Y ;  /* 0x00000000000579c3 */ /* 0x000ea20000002600 */
[----:B-1----:R-:W-:-:S07]  /*00c0*/  UISETP.GE.AND UP0, UPT, UR8, 0x1, UPT ;  /* 0x000000010800788c */ /* 0x002fce000bf06270 */
[----:B------:R-:W2:Y:S01]  /*00d0*/  LDC R3, c[0x0][0x364] ;  /* 0x0000d900ff037b82 */ /* 0x000ea20000000800 */
[----:B0-----:R-:W-:-:S05]  /*00e0*/  IMAD R25, R0, UR4, R25 ;  /* 0x0000000400197c24 */ /* 0x001fca000f8e0219 */
[----:B------:R-:W-:Y:S01]  /*00f0*/  SHF.R.U32.HI R25, RZ, 0x5, R25 ;  /* 0x00000005ff197819 */ /* 0x000fe20000011619 */
[----:B--2---:R-:W-:Y:S01]  /*0100*/  IMAD R24, R3, UR5, R24 ;  /* 0x0000000503187c24 */ /* 0x004fe2000f8e0218 */
[----:B---3--:R-:W-:Y:S06]  /*0110*/  BRA.U !UP0, `(.L_x_0) ;  /* 0x0000001108307547 */ /* 0x008fec000b800000 */
[----:B------:R-:W0:Y:S01]  /*0120*/  LDCU.64 UR10, c[0x0][0x398] ;  /* 0x00007300ff0a77ac */ /* 0x000e220008000a00 */
[----:B------:R-:W-:Y:S02]  /*0130*/  IMAD.SHL.U32 R0, R24, 0x10, RZ ;  /* 0x0000001018007824 */ /* 0x000fe400078e00ff */
[----:B------:R-:W-:Y:S01]  /*0140*/  IMAD.MOV.U32 R18, RZ, RZ, RZ ;  /* 0x000000ffff127224 */ /* 0x000fe200078e00ff */
[----:B------:R-:W-:Y:S01]  /*0150*/  UISETP.GE.U32.AND UP0, UPT, UR8, 0x31, UPT ;  /* 0x000000310800788c */ /* 0x000fe2000bf06070 */
[----:B------:R-:W-:Y:S01]  /*0160*/  IMAD.MOV.U32 R11, RZ, RZ, RZ ;  /* 0x000000ffff0b7224 */ /* 0x000fe200078e00ff */
[----:B------:R-:W-:Y:S01]  /*0170*/  UIADD3 UR4, UPT, UPT, UR8, -0x1, URZ ;  /* 0xffffffff08047890 */ /* 0x000fe2000fffe0ff */
[----:B------:R-:W1:Y:S03]  /*0180*/  LDCU.64 UR12, c[0x0][0x388] ;  /* 0x00007100ff0c77ac */ /* 0x000e660008000a00 */
[----:B------:R-:W-:Y:S01]  /*0190*/  ULEA.HI UR4, UR4, 0x1, URZ, 0x1c ;  /* 0x0000000104047891 */ /* 0x000fe2000f8fe0ff */
[----:B0-----:R-:W-:-:S05]  /*01a0*/  IMAD.U32 R13, RZ, RZ, UR11 ;  /* 0x0000000bff0d7e24 */ /* 0x001fca000f8e00ff */
[----:B------:R-:W-:Y:S01]  /*01b0*/  ISETP.GE.AND P0, PT, R0, R13, PT ;  /* 0x0000000d0000720c */ /* 0x000fe20003f06270 */
[----:B------:R-:W-:-:S04]  /*01c0*/  IMAD.SHL.U32 R0, R25, 0x10, RZ ;  /* 0x0000001019007824 */ /* 0x000fc800078e00ff */
[C---:B------:R-:W-:Y:S01]  /*01d0*/  IMAD R19, R0.reuse, UR8, RZ ;  /* 0x0000000800137c24 */ /* 0x040fe2000f8e02ff */
[----:B------:R-:W-:Y:S01]  /*01e0*/  ISETP.LT.AND P0, PT, R0, UR10, !P0 ;  /* 0x0000000a00007c0c */ /* 0x000fe2000c701270 */
[----:B-1----:R-:W-:-:S12]  /*01f0*/  BRA.U !UP0, `(.L_x_1) ;  /* 0x0000000d08087547 */ /* 0x002fd8000b800000 */
[----:B------:R-:W-:Y:S01]  /*0200*/  ULOP3.LUT UR4, UR4, 0x1ffffffc, URZ, 0xc0, !UPT ;  /* 0x1ffffffc04047892 */ /* 0x000fe2000f8ec0ff */
[----:B------:R-:W-:Y:S01]  /*0210*/  BSSY.RECONVERGENT B0, `(.L_x_1) ;  /* 0x00000c0000007945 */ /* 0x000fe20003800200 */
[C---:B------:R-:W-:Y:S01]  /*0220*/  IMAD R0, R13.reuse, 0x30, RZ ;  /* 0x000000300d007824 */ /* 0x040fe200078e02ff */
[----:B------:R-:W-:Y:S01]  /*0230*/  CS2R R10, SRZ ;  /* 0x00000000000a7805 */ /* 0x000fe2000001ff00 */
[----:B------:R-:W-:Y:S01]  /*0240*/  UIADD3 UR4, UPT, UPT, -UR4, URZ, URZ ;  /* 0x000000ff04047290 */ /* 0x000fe2000fffe1ff */
[C---:B------:R-:W-:Y:S01]  /*0250*/  IMAD.SHL.U32 R2, R13.reuse, 0x20, RZ ;  /* 0x000000200d027824 */ /* 0x040fe200078e00ff */
[----:B------:R-:W-:Y:S01]  /*0260*/  CS2R R8, SRZ ;  /* 0x0000000000087805 */ /* 0x000fe2000001ff00 */
[----:B------:R-:W-:Y:S01]  /*0270*/  IMAD.SHL.U32 R3, R13, 0x10, RZ ;  /* 0x000000100d037824 */ /* 0x000fe200078e00ff */
[----:B------:R-:W-:Y:S01]  /*0280*/  CS2R R6, SRZ ;  /* 0x0000000000067805 */ /* 0x000fe2000001ff00 */
[----:B------:R-:W-:Y:S01]  /*0290*/  IMAD.MOV.U32 R16, RZ, RZ, RZ ;  /* 0x000000ffff107224 */ /* 0x000fe200078e00ff */
[----:B------:R-:W-:Y:S01]  /*02a0*/  CS2R R4, SRZ ;  /* 0x0000000000047805 */ /* 0x000fe2000001ff00 */
[----:B------:R-:W-:Y:S01]  /*02b0*/  IMAD.MOV.U32 R18, RZ, RZ, RZ ;  /* 0x000000ffff127224 */ /* 0x000fe200078e00ff */
[----:B------:R-:W0:Y:S01]  /*02c0*/  LDCU UR10, c[0x0][0x39c] ;  /* 0x00007380ff0a77ac */ /* 0x000e220008000800 */
[----:B------:R-:W-:Y:S01]  /*02d0*/  IMAD.U32 R17, RZ, RZ, UR4 ;  /* 0x00000004ff117e24 */ /* 0x000fe2000f8e00ff */
[----:B------:R-:W1:Y:S06]  /*02e0*/  LDCU.64 UR8, c[0x0][0x388] ;  /* 0x00007100ff0877ac */ /* 0x000e6c0008000a00 */
.L_x_6:
[----:B------:R-:W-:Y:S05]  /*02f0*/  @!P0 BRA `(.L_x_2) ;  /* 0x0000000000a48947 */ /* 0x000fea0003800000 */
[----:B------:R-:W2:Y:S01]  /*0300*/  S2R R12, SR_LANEID ;  /* 0x00000000000c7919 */ /* 0x000ea20000000000 */
[----:B------:R-:W3:Y:S01]  /*0310*/  LDC R27, c[0x0][0x3a0] ;  /* 0x0000e800ff1b7b82 */ /* 0x000ee20000000800 */
[----:B------:R-:W-:Y:S01]  /*0320*/  IMAD.MOV.U32 R13, RZ, RZ, RZ ;  /* 0x000000ffff0d7224 */ /* 0x000fe200078e00ff */
[----:B------:R-:W4:Y:S06]  /*0330*/  S2R R26, SR_LANEID ;  /* 0x00000000001a7919 */ /* 0x000f2c0000000000 */
[----:B------:R-:W5:Y:S01]  /*0340*/  LDC.64 R20, c[0x0][0x380] ;  /* 0x0000e000ff147b82 */ /* 0x000f620000000a00 */
[----:B---3--:R-:W-:-:S02]  /*0350*/  SHF.R.U32.HI R14, RZ, 0x1, R27 ;  /* 0x00000001ff0e7819 */ /* 0x008fc4000001161b */
[----:B--2---:R-:W-:Y:S01]  /*0360*/  SHF.R.U32.HI R15, RZ, 0x2, R12 ;  /* 0x00000002ff0f7819 */ /* 0x004fe2000001160c */
[----:B-----5:R-:W-:Y:S01]  /*0370*/  IMAD.WIDE.U32 R20, R19, 0x2, R20 ;  /* 0x0000000213147825 */ /* 0x020fe200078e0014 */
[----:B------:R-:W-:Y:S02]  /*0380*/  LOP3.LUT R12, R12, 0x3, RZ, 0xc0, !PT ;  /* 0x000000030c0c7812 */ /* 0x000fe400078ec0ff */
[----:B----4-:R-:W-:-:S03]  /*0390*/  SHF.R.U32.HI R26, RZ, 0x2, R26 ;  /* 0x00000002ff1a7819 */ /* 0x010fc6000001161a */
[----:B------:R-:W-:-:S03]  /*03a0*/  IMAD.WIDE.U32 R14, R15, R14, R12 ;  /* 0x0000000e0f0e7225 */ /* 0x000fc600078e000c */
[----:B------:R-:W-:-:S04]  /*03b0*/  LEA R22, P1, R14, R20, 0x2 ;  /* 0x000000140e167211 */ /* 0x000fc800078210ff */
[----:B------:R-:W-:Y:S02]  /*03c0*/  LEA.HI.X R23, R14, R21, R15, 0x2, P1 ;  /* 0x000000150e177211 */ /* 0x000fe400008f140f */
[----:B------:R-:W2:Y:S02]  /*03d0*/  LDC R21, c[0x0][0x39c] ;  /* 0x0000e700ff157b82 */ /* 0x000ea40000000800 */
[----:B--2---:R-:W-:-:S05]  /*03e0*/  SHF.R.U32.HI R15, RZ, 0x1, R21 ;  /* 0x00000001ff0f7819 */ /* 0x004fca0000011615 */
[----:B------:R-:W-:-:S04]  /*03f0*/  IMAD.WIDE.U32 R12, R26, R15, R12 ;  /* 0x0000000f1a0c7225 */ /* 0x000fc800078e000c */
[----:B------:R-:W-:Y:S02]  /*0400*/  IMAD.SHL.U32 R15, R24, 0x10, RZ ;  /* 0x00000010180f7824 */ /* 0x000fe400078e00ff */
[----:B------:R-:W-:-:S03]  /*0410*/  IMAD.WIDE.U32 R26, R27, 0x10, R22 ;  /* 0x000000101b1a7825 */ /* 0x000fc600078e0016 */
[----:B------:R-:W-:-:S04]  /*0420*/  IADD3 R15, P1, PT, R15, R16, RZ ;  /* 0x000000100f0f7210 */ /* 0x000fc80007f3e0ff */
[----:B------:R-:W-:Y:S02]  /*0430*/  LEA.HI.X.SX32 R14, R16, RZ, 0x1, P1 ;  /* 0x000000ff100e7211 */ /* 0x000fe400008f0eff */
[----:B-1----:R-:W-:-:S04]  /*0440*/  LEA R29, P1, R15, UR8, 0x1 ;  /* 0x000000080f1d7c11 */ /* 0x002fc8000f8208ff */
[----:B------:R-:W-:Y:S02]  /*0450*/  LEA.HI.X R15, R15, UR9, R14, 0x1, P1 ;  /* 0x000000090f0f7c11 */ /* 0x000fe400088f0c0e */
[C---:B------:R-:W-:Y:S01]  /*0460*/  LEA R28, P1, R12.reuse, R29, 0x2 ;  /* 0x0000001d0c1c7211 */ /* 0x040fe200078210ff */
[----:B------:R-:W2:Y:S03]  /*0470*/  LDG.E R14, desc[UR6][R22.64+0x10] ;  /* 0x00001006160e7981 */ /* 0x000ea6000c1e1900 */
[----:B------:R-:W-:Y:S02]  /*0480*/  LEA.HI.X R29, R12, R15, R13, 0x2, P1 ;  /* 0x0000000f0c1d7211 */ /* 0x000fe400008f140d */
[----:B------:R-:W2:Y:S04]  /*0490*/  LDG.E R13, desc[UR6][R26.64] ;  /* 0x000000061a0d7981 */ /* 0x000ea8000c1e1900 */
[----:B------:R1:W2:Y:S04]  /*04a0*/  LDG.E R15, desc[UR6][R26.64+0x10] ;  /* 0x000010061a0f7981 */ /* 0x0002a8000c1e1900 */
[----:B------:R3:W2:Y:S04]  /*04b0*/  LDG.E R12, desc[UR6][R22.64] ;  /* 0x00000006160c7981 */ /* 0x0006a8000c1e1900 */
[----:B------:R-:W4:Y:S01]  /*04c0*/  LDG.E R20, desc[UR6][R28.64] ;  /* 0x000000061c147981 */ /* 0x000f22000c1e1900 */
[----:B-1----:R-:W-:-:S05]  /*04d0*/  IMAD.WIDE.U32 R26, R21, 0x10, R28 ;  /* 0x00000010151a7825 */ /* 0x002fca00078e001c */
[----:B------:R-:W5:Y:S04]  /*04e0*/  LDG.E R21, desc[UR6][R26.64] ;  /* 0x000000061a157981 */ /* 0x000f68000c1e1900 */
[----:B------:R-:W3:Y:S04]  /*04f0*/  LDG.E R28, desc[UR6][R28.64+0x10] ;  /* 0x000010061c1c7981 */ /* 0x000ee8000c1e1900 */
[----:B------:R-:W2:Y:S01]  /*0500*/  LDG.E R23, desc[UR6][R26.64+0x10] ;  /* 0x000010061a177981 */ /* 0x000ea2000c1e1900 */
[----:B------:R-:W-:Y:S05]  /*0510*/  WARPSYNC.ALL ;  /* 0x0000000000007948 */ /* 0x000fea0003800000 */
[----:B----4-:R-:W-:Y:S04]  /*0520*/  MOVM.16.MT88 R20, R20 ;  /* 0x000000001414723a */ /* 0x010fe80000000000 */
[----:B-----5:R-:W1:Y:S04]  /*0530*/  MOVM.16.MT88 R21, R21 ;  /* 0x000000001515723a */ /* 0x020e680000000000 */
[----:B---3--:R-:W-:Y:S04]  /*0540*/  MOVM.16.MT88 R22, R28 ;  /* 0x000000001c16723a */ /* 0x008fe80000000000 */
[----:B--2---:R-:W2:Y:S01]  /*0550*/  MOVM.16.MT88 R23, R23 ;  /* 0x000000001717723a */ /* 0x004ea20000000000 */
[C---:B-1----:R-:W-:Y:S08]  /*0560*/  HMMA.16816.F32 R4, R12.reuse, R20, R4 ;  /* 0x000000140c04723c */ /* 0x042ff00000001804 */
[----:B--2---:R-:W-:-:S15]  /*0570*/  HMMA.16816.F32 R8, R12, R22, R8 ;  /* 0x000000160c08723c */ /* 0x004fde0000001808 */
[----:B------:R-:W-:-:S05]  /*0580*/  NOP ;  /* 0x0000000000007918 */ /* 0x000fca0000000000 */
.L_x_2:
        /* <DEDUP_REMOVED lines=13> */
[----:B------:R-:W-:Y:S01]  /*0660*/  LEA.HI.X R23, R14, R21, R15, 0x2, P1 ;  /* 0x000000150e177211 */ /* 0x000fe200008f140f */
[----:B------:R-:W-:Y:S01]  /*0670*/  IMAD.SHL.U32 R14, R24, 0x10, RZ ;  /* 0x00000010180e7824 */ /* 0x000fe200078e00ff */
[----:B------:R-:W2:Y:S02]  /*0680*/  LDC R21, c[0x0][0x39c] ;  /* 0x0000e700ff157b82 */ /* 0x000ea40000000800 */
[----:B--2---:R-:W-:-:S05]  /*0690*/  SHF.R.U32.HI R15, RZ, 0x1, R21 ;  /* 0x00000001ff0f7819 */ /* 0x004fca0000011615 */
[----:B------:R-:W-:Y:S01]  /*06a0*/  IMAD.WIDE.U32 R12, R26, R15, R12 ;  /* 0x0000000f1a0c7225 */ /* 0x000fe200078e000c */
[----:B------:R-:W-:-:S03]  /*06b0*/  IADD3 R15, P1, PT, R14, R3, RZ ;  /* 0x000000030e0f7210 */ /* 0x000fc60007f3e0ff */
[----:B------:R-:W-:Y:S01]  /*06c0*/  IMAD.WIDE.U32 R26, R27, 0x10, R22 ;  /* 0x000000101b1a7825 */ /* 0x000fe200078e0016 */
        /* <DEDUP_REMOVED lines=22> */
.L_x_3:
        /* <DEDUP_REMOVED lines=42> */
.L_x_4:
        /* <DEDUP_REMOVED lines=42> */
.L_x_5:
[----:B------:R-:W-:Y:S02]  /*0d70*/  VIADD R17, R17, 0x4 ;  /* 0x0000000411117836 */ /* 0x000fe40000000000 */
[----:B0-----:R-:W-:Y:S02]  /*0d80*/  IMAD.U32 R13, RZ, RZ, UR10 ;  /* 0x0000000aff0d7e24 */ /* 0x001fe4000f8e00ff */
[----:B------:R-:W-:Y:S01]  /*0d90*/  VIADD R18, R18, 0x40 ;  /* 0x0000004012127836 */ /* 0x000fe20000000000 */
[----:B------:R-:W-:Y:S01]  /*0da0*/  ISETP.NE.AND P1, PT, R17, RZ, PT ;  /* 0x000000ff1100720c */ /* 0x000fe20003f25270 */
[----:B------:R-:W-:Y:S02]  /*0db0*/  VIADD R19, R19, 0x40 ;  /* 0x0000004013137836 */ /* 0x000fe40000000000 */
[C---:B------:R-:W-:Y:S02]  /*0dc0*/  IMAD R0, R13.reuse, 0x40, R0 ;  /* 0x000000400d007824 */ /* 0x040fe400078e0200 */
[----:B------:R-:W-:-:S02]  /*0dd0*/  IMAD R2, R13, 0x40, R2 ;  /* 0x000000400d027824 */ /* 0x000fc400078e0202 */
[C---:B------:R-:W-:Y:S02]  /*0de0*/  IMAD R3, R13.reuse, 0x40, R3 ;  /* 0x000000400d037824 */ /* 0x040fe400078e0203 */
[----:B------:R-:W-:-:S04]  /*0df0*/  IMAD R16, R13, 0x40, R16 ;  /* 0x000000400d107824 */ /* 0x000fc800078e0210 */
[----:B------:R-:W-:Y:S05]  /*0e00*/  @P1 BRA `(.L_x_6) ;  /* 0xfffffff400381947 */ /* 0x000fea000383ffff */
[----:B-1----:R-:W-:Y:S05]  /*0e10*/  BSYNC.RECONVERGENT B0 ;  /* 0x0000000000007941 */ /* 0x002fea0003800200 */
.L_x_1:
[----:B------:R-:W0:Y:S01]  /*0e20*/  LDCU UR4, c[0x0][0x3a0] ;  /* 0x00007400ff0477ac */ /* 0x000e220008000800 */
[----:B------:R-:W-:Y:S01]  /*0e30*/  BSSY.RECONVERGENT B0, `(.L_x_0) ;  /* 0x000003a000007945 */ /* 0x000fe20003800200 */
[----:B0-----:R-:W-:-:S04]  /*0e40*/  UIADD3 UR4, UPT, UPT, UR4, -0x1, URZ ;  /* 0xffffffff04047890 */ /* 0x001fc8000fffe0ff */
[----:B------:R-:W-:-:S04]  /*0e50*/  ULEA.HI UR4, UR4, 0x1, URZ, 0x1c ;  /* 0x0000000104047891 */ /* 0x000fc8000f8fe0ff */
[----:B------:R-:W-:-:S04]  /*0e60*/  ULOP3.LUT UR4, UR4, 0x3, URZ, 0xc0, !UPT ;  /* 0x0000000304047892 */ /* 0x000fc8000f8ec0ff */
[----:B------:R-:W-:-:S09]  /*0e70*/  UISETP.NE.AND UP0, UPT, UR4, URZ, UPT ;  /* 0x000000ff0400728c */ /* 0x000fd2000bf05270 */
[----:B------:R-:W-:Y:S05]  /*0e80*/  BRA.U !UP0, `(.L_x_7) ;  /* 0x0000000108d07547 */ /* 0x000fea000b800000 */
[----:B------:R-:W0:Y:S01]  /*0e90*/  LDCU UR5, c[0x0][0x3a0] ;  /* 0x00007400ff0577ac */ /* 0x000e220008000800 */
[----:B------:R-:W-:Y:S01]  /*0ea0*/  IMAD R0, R18, R13, RZ ;  /* 0x0000000d12007224 */ /* 0x000fe200078e02ff */
[----:B------:R-:W-:-:S06]  /*0eb0*/  UIADD3 UR4, UPT, UPT, -UR4, URZ, URZ ;  /* 0x000000ff04047290 */ /* 0x000fcc000fffe1ff */
[----:B------:R-:W-:Y:S02]  /*0ec0*/  IMAD.U32 R2, RZ, RZ, UR4 ;  /* 0x00000004ff027e24 */ /* 0x000fe4000f8e00ff */
[----:B0-----:R-:W-:-:S04]  /*0ed0*/  IMAD R3, R25, UR5, RZ ;  /* 0x0000000519037c24 */ /* 0x001fc8000f8e02ff */
[----:B------:R-:W-:-:S07]  /*0ee0*/  IMAD R18, R3, 0x10, R18 ;  /* 0x0000001003127824 */ /* 0x000fce00078e0212 */
.L_x_9:
[----:B------:R-:W-:Y:S05]  /*0ef0*/  @!P0 BRA `(.L_x_8) ;  /* 0x00000000009c8947 */ /* 0x000fea0003800000 */
[----:B------:R-:W0:Y:S01]  /*0f00*/  S2R R19, SR_LANEID ;  /* 0x0000000000137919 */ /* 0x000e220000000000 */
[----:B------:R-:W1:Y:S01]  /*0f10*/  LDC R29, c[0x0][0x39c] ;  /* 0x0000e700ff1d7b82 */ /* 0x000e620000000800 */
[----:B------:R-:W-:Y:S02]  /*0f20*/  IMAD.SHL.U32 R3, R24, 0x10, RZ ;  /* 0x0000001018037824 */ /* 0x000fe400078e00ff */
[----:B------:R-:W-:-:S03]  /*0f30*/  IMAD.MOV.U32 R13, RZ, RZ, RZ ;  /* 0x000000ffff0d7224 */ /* 0x000fc600078e00ff */
[----:B------:R-:W-:Y:S02]  /*0f40*/  IADD3 R3, P1, PT, R3, R0, RZ ;  /* 0x0000000003037210 */ /* 0x000fe40007f3e0ff */
[----:B------:R-:W2:Y:S02]  /*0f50*/  LDC R23, c[0x0][0x3a0] ;  /* 0x0000e800ff177b82 */ /* 0x000ea40000000800 */
[----:B------:R-:W-:Y:S02]  /*0f60*/  LEA.HI.X.SX32 R20, R0, RZ, 0x1, P1 ;  /* 0x000000ff00147211 */ /* 0x000fe400008f0eff */
[----:B------:R-:W-:-:S04]  /*0f70*/  LEA R21, P1, R3, UR12, 0x1 ;  /* 0x0000000c03157c11 */ /* 0x000fc8000f8208ff */
[----:B------:R-:W3:Y:S01]  /*0f80*/  LDC.64 R14, c[0x0][0x380] ;  /* 0x0000e000ff0e7b82 */ /* 0x000ee20000000a00 */
[----:B------:R-:W-:Y:S02]  /*0f90*/  LEA.HI.X R3, R3, UR13, R20, 0x1, P1 ;  /* 0x0000000d03037c11 */ /* 0x000fe400088f0c14 */
[----:B-1----:R-:W-:Y:S02]  /*0fa0*/  SHF.R.U32.HI R16, RZ, 0x1, R29 ;  /* 0x00000001ff107819 */ /* 0x002fe4000001161d */
[----:B0-----:R-:W-:Y:S02]  /*0fb0*/  LOP3.LUT R12, R19, 0x3, RZ, 0xc0, !PT ;  /* 0x00000003130c7812 */ /* 0x001fe400078ec0ff */
[----:B------:R-:W-:Y:S02]  /*0fc0*/  SHF.R.U32.HI R19, RZ, 0x2, R19 ;  /* 0x00000002ff137819 */ /* 0x000fe40000011613 */
[----:B--2---:R-:W-:-:S03]  /*0fd0*/  SHF.R.U32.HI R22, RZ, 0x1, R23 ;  /* 0x00000001ff167819 */ /* 0x004fc60000011617 */
[----:B------:R-:W-:-:S03]  /*0fe0*/  IMAD.WIDE.U32 R16, R19, R16, R12 ;  /* 0x0000001013107225 */ /* 0x000fc600078e000c */
[----:B------:R-:W-:-:S04]  /*0ff0*/  LEA R20, P1, R16, R21, 0x2 ;  /* 0x0000001510147211 */ /* 0x000fc800078210ff */
[----:B------:R-:W-:-:S03]  /*1000*/  LEA.HI.X R21, R16, R3, R17, 0x2, P1 ;  /* 0x0000000310157211 */ /* 0x000fc600008f1411 */
[----:B------:R-:W-:Y:S02]  /*1010*/  IMAD.WIDE.U32 R28, R29, 0x10, R20 ;  /* 0x000000101d1c7825 */ /* 0x000fe400078e0014 */
[----:B------:R-:W2:Y:S04]  /*1020*/  LDG.E R16, desc[UR6][R20.64] ;  /* 0x0000000614107981 */ /* 0x000ea8000c1e1900 */
[----:B------:R-:W4:Y:S04]  /*1030*/  LDG.E R17, desc[UR6][R28.64] ;  /* 0x000000061c117981 */ /* 0x000f28000c1e1900 */
[----:B------:R-:W5:Y:S04]  /*1040*/  LDG.E R3, desc[UR6][R28.64+0x10] ;  /* 0x000010061c037981 */ /* 0x000f68000c1e1900 */
[----:B------:R5:W5:Y:S01]  /*1050*/  LDG.E R20, desc[UR6][R20.64+0x10] ;  /* 0x0000100614147981 */ /* 0x000b62000c1e1900 */
[----:B------:R-:W-:-:S04]  /*1060*/  IMAD.WIDE.U32 R12, R19, R22, R12 ;  /* 0x00000016130c7225 */ /* 0x000fc800078e000c */
[----:B---3--:R-:W-:-:S03]  /*1070*/  IMAD.WIDE.U32 R14, R18, 0x2, R14 ;  /* 0x00000002120e7825 */ /* 0x008fc600078e000e */
[----:B------:R-:W-:-:S04]  /*1080*/  LEA R26, P1, R12, R14, 0x2 ;  /* 0x0000000e0c1a7211 */ /* 0x000fc800078210ff */
[----:B------:R-:W-:-:S03]  /*1090*/  LEA.HI.X R27, R12, R15, R13, 0x2, P1 ;  /* 0x0000000f0c1b7211 */ /* 0x000fc600008f140d */
[----:B------:R-:W-:Y:S02]  /*10a0*/  IMAD.WIDE.U32 R22, R23, 0x10, R26 ;  /* 0x0000001017167825 */ /* 0x000fe400078e001a */
[----:B------:R-:W3:Y:S04]  /*10b0*/  LDG.E R12, desc[UR6][R26.64] ;  /* 0x000000061a0c7981 */ /* 0x000ee8000c1e1900 */
[----:B------:R-:W3:Y:S04]  /*10c0*/  LDG.E R14, desc[UR6][R26.64+0x10] ;  /* 0x000010061a0e7981 */ /* 0x000ee8000c1e1900 */
[----:B------:R-:W3:Y:S04]  /*10d0*/  LDG.E R13, desc[UR6][R22.64] ;  /* 0x00000006160d7981 */ /* 0x000ee8000c1e1900 */
[----:B------:R-:W3:Y:S01]  /*10e0*/  LDG.E R15, desc[UR6][R22.64+0x10] ;  /* 0x00001006160f7981 */ /* 0x000ee2000c1e1900 */
[----:B------:R-:W-:Y:S05]  /*10f0*/  WARPSYNC.ALL ;  /* 0x0000000000007948 */ /* 0x000fea0003800000 */
[----:B--2---:R-:W-:Y:S04]  /*1100*/  MOVM.16.MT88 R16, R16 ;  /* 0x000000001010723a */ /* 0x004fe80000000000 */
[----:B----4-:R-:W3:Y:S04]  /*1110*/  MOVM.16.MT88 R17, R17 ;  /* 0x000000001111723a */ /* 0x010ee80000000000 */
[----:B-----5:R-:W-:Y:S04]  /*1120*/  MOVM.16.MT88 R21, R3 ;  /* 0x000000000315723a */ /* 0x020fe80000000000 */
[----:B------:R-:W0:Y:S01]  /*1130*/  MOVM.16.MT88 R20, R20 ;  /* 0x000000001414723a */ /* 0x000e220000000000 */
[C---:B---3--:R-:W-:Y:S08]  /*1140*/  HMMA.16816.F32 R4, R12.reuse, R16, R4 ;  /* 0x000000100c04723c */ /* 0x048ff00000001804 */
[----:B0-----:R-:W-:-:S15]  /*1150*/  HMMA.16816.F32 R8, R12, R20, R8 ;  /* 0x000000140c08723c */ /* 0x001fde0000001808 */
[----:B------:R-:W-:-:S05]  /*1160*/  NOP ;  /* 0x0000000000007918 */ /* 0x000fca0000000000 */
.L_x_8:
[----:B------:R-:W0:Y:S01]  /*1170*/  LDC R3, c[0x0][0x39c] ;  /* 0x0000e700ff037b82 */ /* 0x000e220000000800 */
[----:B------:R-:W-:Y:S02]  /*1180*/  VIADD R2, R2, 0x1 ;  /* 0x0000000102027836 */ /* 0x000fe40000000000 */
[----:B------:R-:W-:-:S03]  /*1190*/  VIADD R18, R18, 0x10 ;  /* 0x0000001012127836 */ /* 0x000fc60000000000 */
[----:B------:R-:W-:Y:S01]  /*11a0*/  ISETP.NE.AND P1, PT, R2, RZ, PT ;  /* 0x000000ff0200720c */ /* 0x000fe20003f25270 */
[----:B0-----:R-:W-:-:S12]  /*11b0*/  IMAD R0, R3, 0x10, R0 ;  /* 0x0000001003007824 */ /* 0x001fd800078e0200 */
[----:B------:R-:W-:Y:S05]  /*11c0*/  @P1 BRA `(.L_x_9) ;  /* 0xfffffffc00481947 */ /* 0x000fea000383ffff */
.L_x_7:
[----:B------:R-:W-:Y:S05]  /*11d0*/  BSYNC.RECONVERGENT B0 ;  /* 0x0000000000007941 */ /* 0x000fea0003800200 */
.L_x_0:
[----:B------:R-:W0:Y:S01]  /*11e0*/  LDC.64 R2, c[0x0][0x398] ;  /* 0x0000e600ff027b82 */ /* 0x000e220000000a00 */
[----:B------:R-:W-:Y:S02]  /*11f0*/  IMAD.SHL.U32 R0, R24, 0x10, RZ ;  /* 0x0000001018007824 */ /* 0x000fe400078e00ff */
[----:B------:R-:W-:-:S03]  /*1200*/  IMAD.SHL.U32 R25, R25, 0x10, RZ ;  /* 0x0000001019197824 */ /* 0x000fc600078e00ff */
[----:B0-----:R-:W-:-:S04]  /*1210*/  ISETP.GE.AND P0, PT, R0, R3, PT ;  /* 0x000000030000720c */ /* 0x001fc80003f06270 */
[----:B------:R-:W-:-:S13]  /*1220*/  ISETP.GE.OR P0, PT, R25, R2, P0 ;  /* 0x000000021900720c */ /* 0x000fda0000706670 */
[----:B------:R-:W-:Y:S05]  /*1230*/  @P0 EXIT ;  /* 0x000000000000094d */ /* 0x000fea0003800000 */
[----:B------:R-:W0:Y:S01]  /*1240*/  S2R R12, SR_LANEID ;  /* 0x00000000000c7919 */ /* 0x000e220000000000 */
[----:B------:R-:W1:Y:S01]  /*1250*/  LDCU.64 UR4, c[0x0][0x390] ;  /* 0x00007200ff0477ac */ /* 0x000e620008000a00 */
[----:B------:R-:W-:Y:S01]  /*1260*/  IMAD R25, R25, R3, RZ ;  /* 0x0000000319197224 */ /* 0x000fe200078e02ff */
[----:B------:R-:W-:Y:S01]  /*1270*/  SHF.R.U32.HI R19, RZ, 0x1, R3 ;  /* 0x00000001ff137819 */ /* 0x000fe20000011603 */
[----:B------:R-:W-:-:S03]  /*1280*/  IMAD.MOV.U32 R3, RZ, RZ, RZ ;  /* 0x000000ffff037224 */ /* 0x000fc600078e00ff */
[----:B------:R-:W-:-:S05]  /*1290*/  IADD3 R0, P0, PT, R25, R0, RZ ;  /* 0x0000000019007210 */ /* 0x000fca0007f1e0ff */
[----:B------:R-:W-:Y:S01]  /*12a0*/  IMAD.X R17, RZ, RZ, RZ, P0 ;  /* 0x000000ffff117224 */ /* 0x000fe200000e06ff */
[----:B-1----:R-:W-:Y:S02]  /*12b0*/  LEA R15, P0, R0, UR4, 0x2 ;  /* 0x00000004000f7c11 */ /* 0x002fe4000f8010ff */
[----:B0-----:R-:W-:Y:S02]  /*12c0*/  LOP3.LUT R2, R12, 0x3, RZ, 0xc0, !PT ;  /* 0x000000030c027812 */ /* 0x001fe400078ec0ff */
[----:B------:R-:W-:-:S05]  /*12d0*/  SHF.R.U32.HI R13, RZ, 0x2, R12 ;  /* 0x00000002ff0d7819 */ /* 0x000fca000001160c */
[----:B------:R-:W-:Y:S01]  /*12e0*/  IMAD.WIDE.U32 R12, R13, R19, R2 ;  /* 0x000000130d0c7225 */ /* 0x000fe200078e0002 */
[----:B------:R-:W-:Y:S01]  /*12f0*/  LEA.HI.X R3, R0, UR5, R17, 0x2, P0 ;  /* 0x0000000500037c11 */ /* 0x000fe200080f1411 */
[----:B------:R-:W-:Y:S05]  /*1300*/  WARPSYNC.ALL ;  /* 0x0000000000007948 */ /* 0x000fea0003800000 */
[----:B------:R-:W-:-:S04]  /*1310*/  LEA R2, P0, R12, R15, 0x3 ;  /* 0x0000000f0c027211 */ /* 0x000fc800078018ff */
[----:B------:R-:W-:-:S03]  /*1320*/  LEA.HI.X R3, R12, R3, R13, 0x3, P0 ;  /* 0x000000030c037211 */ /* 0x000fc600000f1c0d */
[----:B------:R-:W-:Y:S02]  /*1330*/  IMAD.WIDE.U32 R12, R19, 0x40, R2 ;  /* 0x00000040130c7825 */ /* 0x000fe400078e0002 */
[----:B------:R-:W-:Y:S04]  /*1340*/  STG.E.64 desc[UR6][R2.64], R4 ;  /* 0x0000000402007986 */ /* 0x000fe8000c101b06 */
[----:B------:R-:W-:Y:S04]  /*1350*/  STG.E.64 desc[UR6][R12.64], R6 ;  /* 0x000000060c007986 */ /* 0x000fe8000c101b06 */
[----:B------:R-:W-:Y:S04]  /*1360*/  STG.E.64 desc[UR6][R2.64+0x20], R8 ;  /* 0x0000200802007986 */ /* 0x000fe8000c101b06 */
[----:B------:R-:W-:Y:S01]  /*1370*/  STG.E.64 desc[UR6][R12.64+0x20], R10 ;  /* 0x0000200a0c007986 */ /* 0x000fe2000c101b06 */
[----:B------:R-:W-:Y:S05]  /*1380*/  EXIT ;  /* 0x000000000000794d */ /* 0x000fea0003800000 */
.L_x_10:
[----:B------:R-:W-:-:S00]  /*1390*/  BRA `(.L_x_10) ;  /* 0xfffffffc00fc7947 */ /* 0x000fc0000383ffff */
[----:B------:R-:W-:-:S00]  /*13a0*/  NOP ;  /* 0x0000000000007918 */ /* 0x000fc00000000000 */
        /* <DEDUP_REMOVED lines=13> */
.L_x_19:


//--------------------- .text._Z10gemm_tiledPfS_S_iii --------------------------
	.section	.text._Z10gemm_tiledPfS_S_iii,"ax",@progbits
	.align	128
        .global         _Z10gemm_tiledPfS_S_iii
        .type           _Z10gemm_tiledPfS_S_iii,@function
        .size           _Z10gemm_tiledPfS_S_iii,(.L_x_20 - _Z10gemm_tiledPfS_S_iii)
        .other          _Z10gemm_tiledPfS_S_iii,@"STO_CUDA_ENTRY STV_DEFAULT"
_Z10gemm_tiledPfS_S_iii:
.text._Z10gemm_tiledPfS_S_iii:
[----:B------:R-:W-:Y:S01]  /*0000*/  LDC R1, c[0x0][0x37c] ;  /* 0x0000df00ff017b82 */ /* 0x000fe20000000800 */
[----:B------:R-:W0:Y:S01]  /*0010*/  S2R R12, SR_CTAID.X ;  /* 0x00000000000c7919 */ /* 0x000e220000002500 */
[----:B------:R-:W1:Y:S01]  /*0020*/  LDCU UR10, c[0x0][0x3a0] ;  /* 0x00007400ff0a77ac */ /* 0x000e620008000800 */
[----:B------:R-:W-:Y:S01]  /*0030*/  HFMA2 R23, -RZ, RZ, 0, 0 ;  /* 0x00000000ff177431 */ /* 0x000fe200000001ff */
[----:B------:R-:W0:Y:S01]  /*0040*/  S2R R0, SR_TID.X ;  /* 0x0000000000007919 */ /* 0x000e220000002100 */
[----:B------:R-:W0:Y:S01]  /*0050*/  LDCU UR4, c[0x0][0x360] ;  /* 0x00006c00ff0477ac */ /* 0x000e220008000800 */
[----:B------:R-:W2:Y:S01]  /*0060*/  S2R R13, SR_CTAID.Y ;  /* 0x00000000000d7919 */ /* 0x000ea20000002600 */
[----:B------:R-:W2:Y:S01]  /*0070*/  LDCU UR5, c[0x0][0x364] ;  /* 0x00006c80ff0577ac */ /* 0x000ea20008000800 */
[----:B------:R-:W2:Y:S01]  /*0080*/  S2R R21, SR_TID.Y ;  /* 0x0000000000157919 */ /* 0x000ea20000002200 */
[----:B------:R-:W3:Y:S01]  /*0090*/  LDCU.64 UR8, c[0x0][0x358] ;  /* 0x00006b00ff0877ac */ /* 0x000ee20008000a00 */
[----:B-1----:R-:W-:Y:S01]  /*00a0*/  UISETP.GE.AND UP0, UPT, UR10, 0x1, UPT ;  /* 0x000000010a00788c */ /* 0x002fe2000bf06270 */
[----:B0-----:R-:W-:-:S02]  /*00b0*/  IMAD R12, R12, UR4, R0 ;  /* 0x000000040c0c7c24 */ /* 0x001fc4000f8e0200 */
[----:B--2---:R-:W-:-:S06]  /*00c0*/  IMAD R13, R13, UR5, R21 ;  /* 0x000000050d0d7c24 */ /* 0x004fcc000f8e0215 */
[----:B---3--:R-:W-:Y:S05]  /*00d0*/  BRA.U !UP0, `(.L_x_11) ;  /* 0x0000000508387547 */ /* 0x008fea000b800000 */
[----:B------:R-:W0:Y:S01]  /*00e0*/  S2UR UR7, SR_CgaCtaId ;  /* 0x00000000000779c3 */ /* 0x000e220000008800 */
[----:B------:R-:W1:Y:S01]  /*00f0*/  LDCU UR11, c[0x0][0x39c] ;  /* 0x00007380ff0b77ac */ /* 0x000e620008000800 */
[----:B------:R-:W-:Y:S01]  /*0100*/  MOV R23, RZ ;  /* 0x000000ff00177202 */ /* 0x000fe20000000f00 */
[----:B------:R-:W-:Y:S01]  /*0110*/  IMAD R15, R12, UR10, R21 ;  /* 0x0000000a0c0f7c24 */ /* 0x000fe2000f8e0215 */
[----:B------:R-:W-:Y:S01]  /*0120*/  UMOV UR5, 0x400 ;  /* 0x0000040000057882 */ /* 0x000fe20000000000 */
[----:B------:R-:W-:-:S03]  /*0130*/  UIADD3 UR4, UPT, UPT, UR10, 0xf, URZ ;  /* 0x0000000f0a047890 */ /* 0x000fc6000fffe0ff */
[----:B------:R-:W2:Y:S01]  /*0140*/  LDC R14, c[0x0][0x39c] ;  /* 0x0000e700ff0e7b82 */ /* 0x000ea20000000800 */
[----:B------:R-:W-:Y:S02]  /*0150*/  UIADD3 UR6, UPT, UPT, UR5, 0x400, URZ ;  /* 0x0000040005067890 */ /* 0x000fe4000fffe0ff */
[----:B------:R-:W-:Y:S01]  /*0160*/  USHF.R.U32.HI UR4, URZ, 0x4, UR4 ;  /* 0x00000004ff047899 */ /* 0x000fe20008011604 */
[----:B------:R-:W3:Y:S04]  /*0170*/  LDCU UR13, c[0x0][0x3a0] ;  /* 0x00007400ff0d77ac */ /* 0x000ee80008000800 */
[----:B------:R-:W4:Y:S01]  /*0180*/  LDC.64 R2, c[0x0][0x380] ;  /* 0x0000e000ff027b82 */ /* 0x000f220000000a00 */
[----:B------:R-:W2:Y:S01]  /*0190*/  LDCU UR12, c[0x0][0x398] ;  /* 0x00007300ff0c77ac */ /* 0x000ea20008000800 */
[----:B-1----:R-:W-:Y:S01]  /*01a0*/  IMAD R17, R0, UR11, R13 ;  /* 0x0000000b00117c24 */ /* 0x002fe2000f8e020d */
[----:B------:R-:W-:-:S02]  /*01b0*/  UIADD3 UR4, UPT, UPT, -UR4, URZ, URZ ;  /* 0x000000ff04047290 */ /* 0x000fc4000fffe1ff */
[----:B0-----:R-:W-:Y:S02]  /*01c0*/  ULEA UR5, UR7, UR5, 0x18 ;  /* 0x0000000507057291 */ /* 0x001fe4000f8ec0ff */
[----:B------:R-:W-:-:S04]  /*01d0*/  ULEA UR6, UR7, UR6, 0x18 ;  /* 0x0000000607067291 */ /* 0x000fc8000f8ec0ff */
[C---:B------:R-:W-:Y:S02]  /*01e0*/  LEA R16, R0.reuse, UR5, 0x6 ;  /* 0x0000000500107c11 */ /* 0x040fe4000f8e30ff */
[C---:B------:R-:W-:Y:S02]  /*01f0*/  LEA R19, R21.reuse, UR6, 0x2 ;  /* 0x0000000615137c11 */ /* 0x040fe4000f8e10ff */
[----:B------:R-:W-:Y:S02]  /*0200*/  LEA R20, R21, R16, 0x2 ;  /* 0x0000001015147211 */ /* 0x000fe400078e10ff */
[----:B---3--:R-:W-:-:S07]  /*0210*/  LEA R18, R0, R19, 0x6 ;  /* 0x0000001300127211 */ /* 0x008fce00078e30ff */
.L_x_12:
[----:B------:R-:W-:Y:S01]  /*0220*/  ISETP.GE.AND P0, PT, R0, UR13, PT ;  /* 0x0000000d00007c0c */ /* 0x000fe2000bf06270 */
[----:B------:R-:W-:Y:S01]  /*0230*/  HFMA2 R29, -RZ, RZ, 0, 0 ;  /* 0x00000000ff1d7431 */ /* 0x000fe200000001ff */
[----:B------:R-:W-:Y:S01]  /*0240*/  ISETP.GE.AND P1, PT, R21, UR13, PT ;  /* 0x0000000d15007c0c */ /* 0x000fe2000bf26270 */
[----:B----4-:R-:W-:Y:S01]  /*0250*/  IMAD.WIDE R4, R15, 0x4, R2 ;  /* 0x000000040f047825 */ /* 0x010fe200078e0202 */
[----:B--2---:R-:W-:Y:S02]  /*0260*/  ISETP.GE.OR P0, PT, R13, R14, P0 ;  /* 0x0000000e0d00720c */ /* 0x004fe40000706670 */
[----:B------:R-:W-:Y:S02]  /*0270*/  ISETP.GE.OR P1, PT, R12, UR12, P1 ;  /* 0x0000000c0c007c0c */ /* 0x000fe40008f26670 */
[----:B------:R-:W-:-:S09]  /*0280*/  MOV R27, RZ ;  /* 0x000000ff001b7202 */ /* 0x000fd20000000f00 */
[----:B------:R-:W0:Y:S02]  /*0290*/  @!P0 LDC.64 R6, c[0x0][0x388] ;  /* 0x0000e200ff068b82 */ /* 0x000e240000000a00 */
[----:B------:R-:W2:Y:S01]  /*02a0*/  @!P1 LDG.E R27, desc[UR8][R4.64] ;  /* 0x00000008041b9981 */ /* 0x000ea2000c1e1900 */
[----:B0-----:R-:W-:-:S05]  /*02b0*/  @!P0 IMAD.WIDE R6, R17, 0x4, R6 ;  /* 0x0000000411068825 */ /* 0x001fca00078e0206 */
[----:B------:R-:W3:Y:S01]  /*02c0*/  @!P0 LDG.E R29, desc[UR8][R6.64] ;  /* 0x00000008061d8981 */ /* 0x000ee2000c1e1900 */
[----:B------:R-:W-:-:S04]  /*02d0*/  UIADD3 UR4, UPT, UPT, UR4, 0x1, URZ ;  /* 0x0000000104047890 */ /* 0x000fc8000fffe0ff */
[----:B------:R-:W-:Y:S01]  /*02e0*/  UISETP.NE.AND UP0, UPT, UR4, URZ, UPT ;  /* 0x000000ff0400728c */ /* 0x000fe2000bf05270 */
[----:B------:R-:W-:Y:S02]  /*02f0*/  IADD3 R0, PT, PT, R0, 0x10, RZ ;  /* 0x0000001000007810 */ /* 0x000fe40007ffe0ff */
[----:B------:R-:W-:Y:S02]  /*0300*/  IADD3 R15, PT, PT, R15, 0x10, RZ ;  /* 0x000000100f0f7810 */ /* 0x000fe40007ffe0ff */
[----:B------:R-:W-:Y:S02]  /*0310*/  IADD3 R21, PT, PT, R21, 0x10, RZ ;  /* 0x0000001015157810 */ /* 0x000fe40007ffe0ff */
[----:B------:R-:W-:Y:S01]  /*0320*/  LEA R17, R14, R17, 0x4 ;  /* 0x000000110e117211 */ /* 0x000fe200078e20ff */
[----:B--2---:R-:W-:Y:S04]  /*0330*/  STS [R20], R27 ;  /* 0x0000001b14007388 */ /* 0x004fe80000000800 */
[----:B---3--:R-:W-:Y:S01]  /*0340*/  STS [R18], R29 ;  /* 0x0000001d12007388 */ /* 0x008fe20000000800 */
[----:B------:R-:W-:Y:S06]  /*0350*/  BAR.SYNC.DEFER_BLOCKING 0x0 ;  /* 0x0000000000007b1d */ /* 0x000fec0000010000 */
[----:B------:R-:W-:Y:S04]  /*0360*/  LDS R22, [R19] ;  /* 0x0000000013167984 */ /* 0x000fe80000000800 */
[----:B------:R-:W0:Y:S04]  /*0370*/  LDS.128 R8, [R16] ;  /* 0x0000000010087984 */ /* 0x000e280000000c00 */
[----:B------:R-:W1:Y:S04]  /*0380*/  LDS R26, [R19+0x40] ;  /* 0x00004000131a7984 */ /* 0x000e680000000800 */
[----:B------:R-:W2:Y:S04]  /*0390*/  LDS R25, [R19+0x80] ;  /* 0x0000800013197984 */ /* 0x000ea80000000800 */
[----:B------:R-:W3:Y:S04]  /*03a0*/  LDS R24, [R19+0xc0] ;  /* 0x0000c00013187984 */ /* 0x000ee80000000800 */
[----:B------:R-:W-:Y:S04]  /*03b0*/  LDS.128 R4, [R16+0x10] ;  /* 0x0000100010047984 */ /* 0x000fe80000000c00 */
[----:B------:R-:W-:Y:S01]  /*03c0*/  LDS R27, [R19+0x200] ;  /* 0x00020000131b7984 */ /* 0x000fe20000000800 */
[----:B0-----:R-:W-:-:S03]  /*03d0*/  FFMA R8, R8, R22, R23 ;  /* 0x0000001608087223 */ /* 0x001fc60000000017 */
[----:B------:R-:W0:Y:S01]  /*03e0*/  LDS R23, [R19+0x100] ;  /* 0x0001000013177984 */ /* 0x000e220000000800 */
[----:B-1----:R-:W-:-:S03]  /*03f0*/  FFMA R8, R26, R9, R8 ;  /* 0x000000091a087223 */ /* 0x002fc60000000008 */
[----:B------:R-:W1:Y:S01]  /*0400*/  LDS R22, [R19+0x140] ;  /* 0x0001400013167984 */ /* 0x000e620000000800 */
[----:B--2---:R-:W-:-:S03]  /*0410*/  FFMA R9, R25, R10, R8 ;  /* 0x0000000a19097223 */ /* 0x004fc60000000008 */
[----:B------:R-:W2:Y:S01]  /*0420*/  LDS R25, [R19+0x180] ;  /* 0x0001800013197984 */ /* 0x000ea20000000800 */
[----:B---3--:R-:W-:-:S03]  /*0430*/  FFMA R9, R24, R11, R9 ;  /* 0x0000000b18097223 */ /* 0x008fc60000000009 */
[----:B------:R-:W3:Y:S04]  /*0440*/  LDS R26, [R19+0x1c0] ;  /* 0x0001c000131a7984 */ /* 0x000ee80000000800 */
[----:B------:R-:W-:Y:S01]  /*0450*/  LDS R24, [R19+0x240] ;  /* 0x0002400013187984 */ /* 0x000fe20000000800 */
[----:B0-----:R-:W-:-:S03]  /*0460*/  FFMA R23, R4, R23, R9 ;  /* 0x0000001704177223 */ /* 0x001fc60000000009 */
[----:B------:R-:W0:Y:S01]  /*0470*/  LDS.128 R8, [R16+0x20] ;  /* 0x0000200010087984 */ /* 0x000e220000000c00 */
[----:B-1----:R-:W-:-:S03]  /*0480*/  FFMA R22, R22, R5, R23 ;  /* 0x0000000516167223 */ /* 0x002fc60000000017 */
[----:B------:R-:W1:Y:S01]  /*0490*/  LDS R23, [R19+0x280] ;  /* 0x0002800013177984 */ /* 0x000e620000000800 */
[----:B--2---:R-:W-:-:S03]  /*04a0*/  FFMA R25, R25, R6, R22 ;  /* 0x0000000619197223 */ /* 0x004fc60000000016 */
[----:B------:R-:W2:Y:S01]  /*04b0*/  LDS R22, [R19+0x2c0] ;  /* 0x0002c00013167984 */ /* 0x000ea20000000800 */
[----:B---3--:R-:W-:-:S03]  /*04c0*/  FFMA R7, R26, R7, R25 ;  /* 0x000000071a077223 */ /* 0x008fc60000000019 */
[----:B------:R-:W-:Y:S01]  /*04d0*/  LDS R25, [R19+0x300] ;  /* 0x0003000013197984 */ /* 0x000fe20000000800 */
[----:B0-----:R-:W-:-:S03]  /*04e0*/  FFMA R27, R8, R27, R7 ;  /* 0x0000001b081b7223 */ /* 0x001fc60000000007 */
[----:B------:R-:W0:Y:S01]  /*04f0*/  LDS.128 R4, [R16+0x30] ;  /* 0x0000300010047984 */ /* 0x000e220000000c00 */
[----:B------:R-:W-:-:S03]  /*0500*/  FFMA R24, R24, R9, R27 ;  /* 0x0000000918187223 */ /* 0x000fc6000000001b */
[----:B------:R-:W3:Y:S04]  /*0510*/  LDS R27, [R19+0x340] ;  /* 0x00034000131b7984 */ /* 0x000ee80000000800 */
[----:B------:R-:W4:Y:S04]  /*0520*/  LDS R9, [R19+0x380] ;  /* 0x0003800013097984 */ /* 0x000f280000000800 */
[----:B------:R-:W5:Y:S01]  /*0530*/  LDS R8, [R19+0x3c0] ;  /* 0x0003c00013087984 */ /* 0x000f620000000800 */
[----:B-1----:R-:W-:-:S04]  /*0540*/  FFMA R23, R23, R10, R24 ;  /* 0x0000000a17177223 */ /* 0x002fc80000000018 */
[----:B--2---:R-:W-:-:S04]  /*0550*/  FFMA R11, R22, R11, R23 ;  /* 0x0000000b160b7223 */ /* 0x004fc80000000017 */
[----:B0-----:R-:W-:-:S04]  /*0560*/  FFMA R4, R4, R25, R11 ;  /* 0x0000001904047223 */ /* 0x001fc8000000000b */
[----:B---3--:R-:W-:-:S04]  /*0570*/  FFMA R4, R27, R5, R4 ;  /* 0x000000051b047223 */ /* 0x008fc80000000004 */
[----:B----4-:R-:W-:-:S04]  /*0580*/  FFMA R9, R9, R6, R4 ;  /* 0x0000000609097223 */ /* 0x010fc80000000004 */
[----:B-----5:R-:W-:Y:S01]  /*0590*/  FFMA R23, R8, R7, R9 ;  /* 0x0000000708177223 */ /* 0x020fe20000000009 */
[----:B------:R-:W-:Y:S06]  /*05a0*/  BAR.SYNC.DEFER_BLOCKING 0x0 ;  /* 0x0000000000007b1d */ /* 0x000fec0000010000 */
[----:B------:R-:W-:Y:S05]  /*05b0*/  BRA.U UP0, `(.L_x_12) ;  /* 0xfffffffd00187547 */ /* 0x000fea000b83ffff */
.L_x_11:
[----:B------:R-:W0:Y:S02]  /*05c0*/  LDCU.64 UR4, c[0x0][0x398] ;  /* 0x00007300ff0477ac */ /* 0x000e240008000a00 */
[----:B0-----:R-:W-:-:S04]  /*05d0*/  ISETP.GE.AND P0, PT, R13, UR5, PT ;  /* 0x000000050d007c0c */ /* 0x001fc8000bf06270 */
[----:B------:R-:W-:-:S13]  /*05e0*/  ISETP.GE.OR P0, PT, R12, UR4, P0 ;  /* 0x000000040c007c0c */ /* 0x000fda0008706670 */
[----:B------:R-:W-:Y:S05]  /*05f0*/  @P0 EXIT ;  /* 0x000000000000094d */ /* 0x000fea0003800000 */
[----:B------:R-:W0:Y:S01]  /*0600*/  LDC.64 R2, c[0x0][0x390] ;  /* 0x0000e400ff027b82 */ /* 0x000e220000000a00 */
[----:B------:R-:W-:-:S04]  /*0610*/  IMAD R13, R12, UR5, R13 ;  /* 0x000000050c0d7c24 */ /* 0x000fc8000f8e020d */
[----:B0-----:R-:W-:-:S05]  /*0620*/  IMAD.WIDE R2, R13, 0x4, R2 ;  /* 0x000000040d027825 */ /* 0x001fca00078e0202 */
[----:B------:R-:W-:Y:S01]  /*0630*/  STG.E desc[UR8][R2.64], R23 ;  /* 0x0000001702007986 */ /* 0x000fe2000c101908 */
[----:B------:R-:W-:Y:S05]  /*0640*/  EXIT ;  /* 0x000000000000794d */ /* 0x000fea0003800000 */
.L_x_13:
        /* <DEDUP_REMOVED lines=11> */
.L_x_20:


//--------------------- .text._Z10gemm_naivePfS_S_iii --------------------------
	.section	.text._Z10gemm_naivePfS_S_iii,"ax",@progbits
	.align	128
        .global         _Z10gemm_naivePfS_S_iii
        .type           _Z10gemm_naivePfS_S_iii,@function
        .size           _Z10gemm_naivePfS_S_iii,(.L_x_21 - _Z10gemm_naivePfS_S_iii)
        .other          _Z10gemm_naivePfS_S_iii,@"STO_CUDA_ENTRY STV_DEFAULT"
_Z10gemm_naivePfS_S_iii:
.text._Z10gemm_naivePfS_S_iii:
[----:B------:R-:W-:Y:S01]  /*0000*/  LDC R1, c[0x0][0x37c] ;  /* 0x0000df00ff017b82 */ /* 0x000fe20000000800 */
[----:B------:R-:W0:Y:S01]  /*0010*/  S2R R16, SR_CTAID.Y ;  /* 0x0000000000107919 */ /* 0x000e220000002600 */
[----:B------:R-:W1:Y:S06]  /*0020*/  LDCU UR4, c[0x0][0x360] ;  /* 0x00006c00ff0477ac */ /* 0x000e6c0008000800 */
[----:B------:R-:W2:Y:S01]  /*0030*/  LDC.64 R2, c[0x0][0x398] ;  /* 0x0000e600ff027b82 */ /* 0x000ea20000000a00 */
[----:B------:R-:W0:Y:S01]  /*0040*/  S2R R7, SR_TID.Y ;  /* 0x0000000000077919 */ /* 0x000e220000002200 */
[----:B------:R-:W0:Y:S01]  /*0050*/  LDCU UR5, c[0x0][0x364] ;  /* 0x00006c80ff0577ac */ /* 0x000e220008000800 */
[----:B------:R-:W1:Y:S01]  /*0060*/  S2R R0, SR_CTAID.X ;  /* 0x0000000000007919 */ /* 0x000e620000002500 */
[----:B------:R-:W1:Y:S01]  /*0070*/  S2R R5, SR_TID.X ;  /* 0x0000000000057919 */ /* 0x000e620000002100 */
[----:B0-----:R-:W-:-:S05]  /*0080*/  IMAD R16, R16, UR5, R7 ;  /* 0x0000000510107c24 */ /* 0x001fca000f8e0207 */
[----:B--2---:R-:W-:Y:S01]  /*0090*/  ISETP.GE.AND P0, PT, R16, R3, PT ;  /* 0x000000031000720c */ /* 0x004fe20003f06270 */
[----:B-1----:R-:W-:-:S05]  /*00a0*/  IMAD R0, R0, UR4, R5 ;  /* 0x0000000400007c24 */ /* 0x002fca000f8e0205 */
[----:B------:R-:W-:-:S13]  /*00b0*/  ISETP.GE.OR P0, PT, R0, R2, P0 ;  /* 0x000000020000720c */ /* 0x000fda0000706670 */
[----:B------:R-:W-:Y:S05]  /*00c0*/  @P0 EXIT ;  /* 0x000000000000094d */ /* 0x000fea0003800000 */
[----:B------:R-:W0:Y:S01]  /*00d0*/  LDC R17, c[0x0][0x3a0] ;  /* 0x0000e800ff117b82 */ /* 0x000e220000000800 */
[----:B------:R-:W1:Y:S01]  /*00e0*/  LDCU.64 UR6, c[0x0][0x358] ;  /* 0x00006b00ff0677ac */ /* 0x000e620008000a00 */
[----:B------:R-:W-:Y:S01]  /*00f0*/  HFMA2 R26, -RZ, RZ, 0, 0 ;  /* 0x00000000ff1a7431 */ /* 0x000fe200000001ff */
[----:B0-----:R-:W-:-:S13]  /*0100*/  ISETP.GE.AND P0, PT, R17, 0x1, PT ;  /* 0x000000011100780c */ /* 0x001fda0003f06270 */
[----:B-1----:R-:W-:Y:S05]  /*0110*/  @!P0 BRA `(.L_x_14) ;  /* 0x0000000400b88947 */ /* 0x002fea0003800000 */
[C---:B------:R-:W-:Y:S01]  /*0120*/  ISETP.GE.U32.AND P1, PT, R17.reuse, 0x8, PT ;  /* 0x000000081100780c */ /* 0x040fe20003f26070 */
[----:B------:R-:W-:Y:S01]  /*0130*/  IMAD R18, R0, R17, RZ ;  /* 0x0000001100127224 */ /* 0x000fe200078e02ff */
[----:B------:R-:W-:Y:S02]  /*0140*/  LOP3.LUT R25, R17, 0x7, RZ, 0xc0, !PT ;  /* 0x0000000711197812 */ /* 0x000fe400078ec0ff */
[----:B------:R-:W-:Y:S02]  /*0150*/  MOV R26, RZ ;  /* 0x000000ff001a7202 */ /* 0x000fe40000000f00 */
[----:B------:R-:W-:Y:S02]  /*0160*/  ISETP.NE.AND P0, PT, R25, RZ, PT ;  /* 0x000000ff1900720c */ /* 0x000fe40003f05270 */
[----:B------:R-:W-:-:S05]  /*0170*/  MOV R19, RZ ;  /* 0x000000ff00137202 */ /* 0x000fca0000000f00 */
[----:B------:R-:W-:Y:S06]  /*0180*/  @!P1 BRA `(.L_x_15) ;  /* 0x0000000000c49947 */ /* 0x000fec0003800000 */
[----:B------:R-:W0:Y:S01]  /*0190*/  LDCU.64 UR4, c[0x0][0x380] ;  /* 0x00007000ff0477ac */ /* 0x000e220008000a00 */
[----:B------:R-:W-:Y:S02]  /*01a0*/  LOP3.LUT R19, R17, 0x7ffffff8, RZ, 0xc0, !PT ;  /* 0x7ffffff811137812 */ /* 0x000fe400078ec0ff */
[----:B------:R-:W-:Y:S02]  /*01b0*/  MOV R26, RZ ;  /* 0x000000ff001a7202 */ /* 0x000fe40000000f00 */
[----:B------:R-:W-:Y:S02]  /*01c0*/  MOV R2, R18 ;  /* 0x0000001200027202 */ /* 0x000fe40000000f00 */
[----:B------:R-:W-:Y:S02]  /*01d0*/  MOV R22, R16 ;  /* 0x0000001000167202 */ /* 0x000fe40000000f00 */
[----:B------:R-:W-:Y:S01]  /*01e0*/  IADD3 R20, PT, PT, -R19, RZ, RZ ;  /* 0x000000ff13147210 */ /* 0x000fe20007ffe1ff */
[----:B0-----:R-:W-:-:S04]  /*01f0*/  UIADD3 UR4, UP0, UPT, UR4, 0x10, URZ ;  /* 0x0000001004047890 */ /* 0x001fc8000ff1e0ff */
[----:B------:R-:W-:-:S12]  /*0200*/  UIADD3.X UR5, UPT, UPT, URZ, UR5, URZ, UP0, !UPT ;  /* 0x00000005ff057290 */ /* 0x000fd800087fe4ff */
.L_x_16:
[----:B------:R-:W0:Y:S01]  /*0210*/  LDC.64 R14, c[0x0][0x388] ;  /* 0x0000e200ff0e7b82 */ /* 0x000e220000000a00 */
[----:B------:R-:W-:Y:S02]  /*0220*/  MOV R4, UR4 ;  /* 0x0000000400047c02 */ /* 0x000fe40008000f00 */
[----:B------:R-:W-:-:S03]  /*0230*/  MOV R5, UR5 ;  /* 0x0000000500057c02 */ /* 0x000fc60008000f00 */
[----:B------:R-:W-:-:S05]  /*0240*/  IMAD.WIDE R4, R2, 0x4, R4 ;  /* 0x0000000402047825 */ /* 0x000fca00078e0204 */
[----:B------:R-:W2:Y:S04]  /*0250*/  LDG.E R21, desc[UR6][R4.64+-0x10] ;  /* 0xfffff00604157981 */ /* 0x000ea8000c1e1900 */
[----:B------:R-:W3:Y:S04]  /*0260*/  LDG.E R23, desc[UR6][R4.64+-0xc] ;  /* 0xfffff40604177981 */ /* 0x000ee8000c1e1900 */
[----:B------:R-:W4:Y:S01]  /*0270*/  LDG.E R29, desc[UR6][R4.64+-0x8] ;  /* 0xfffff806041d7981 */ /* 0x000f22000c1e1900 */
[----:B0-----:R-:W-:-:S05]  /*0280*/  IMAD.WIDE R14, R22, 0x4, R14 ;  /* 0x00000004160e7825 */ /* 0x001fca00078e020e */
[----:B------:R0:W2:Y:S01]  /*0290*/  LDG.E R24, desc[UR6][R14.64] ;  /* 0x000000060e187981 */ /* 0x0000a2000c1e1900 */
[----:B------:R-:W-:-:S04]  /*02a0*/  IMAD.WIDE R12, R3, 0x4, R14 ;  /* 0x00000004030c7825 */ /* 0x000fc800078e020e */
[C---:B------:R-:W-:Y:S02]  /*02b0*/  IMAD.WIDE R6, R3.reuse, 0x4, R12 ;  /* 0x0000000403067825 */ /* 0x040fe400078e020c */
[----:B------:R-:W3:Y:S02]  /*02c0*/  LDG.E R12, desc[UR6][R12.64] ;  /* 0x000000060c0c7981 */ /* 0x000ee4000c1e1900 */
[C---:B------:R-:W-:Y:S02]  /*02d0*/  IMAD.WIDE R8, R3.reuse, 0x4, R6 ;  /* 0x0000000403087825 */ /* 0x040fe400078e0206 */
[----:B------:R1:W4:Y:S02]  /*02e0*/  LDG.E R28, desc[UR6][R6.64] ;  /* 0x00000006061c7981 */ /* 0x000324000c1e1900 */
[C---:B------:R-:W-:Y:S02]  /*02f0*/  IMAD.WIDE R10, R3.reuse, 0x4, R8 ;  /* 0x00000004030a7825 */ /* 0x040fe400078e0208 */
[----:B------:R-:W5:Y:S02]  /*0300*/  LDG.E R8, desc[UR6][R8.64] ;  /* 0x0000000608087981 */ /* 0x000f64000c1e1900 */
[----:B0-----:R-:W-:-:S05]  /*0310*/  IMAD.WIDE R14, R3, 0x4, R10 ;  /* 0x00000004030e7825 */ /* 0x001fca00078e020a */
[----:B------:R-:W5:Y:S04]  /*0320*/  LDG.E R13, desc[UR6][R14.64] ;  /* 0x000000060e0d7981 */ /* 0x000f68000c1e1900 */
[----:B------:R-:W5:Y:S04]  /*0330*/  LDG.E R9, desc[UR6][R10.64] ;  /* 0x000000060a097981 */ /* 0x000f68000c1e1900 */
[----:B------:R-:W5:Y:S04]  /*0340*/  LDG.E R11, desc[UR6][R4.64+-0x4] ;  /* 0xfffffc06040b7981 */ /* 0x000f68000c1e1900 */
[----:B------:R-:W5:Y:S01]  /*0350*/  LDG.E R10, desc[UR6][R4.64+0x8] ;  /* 0x00000806040a7981 */ /* 0x000f62000c1e1900 */
[----:B--2---:R-:W-:Y:S01]  /*0360*/  FFMA R24, R21, R24, R26 ;  /* 0x0000001815187223 */ /* 0x004fe2000000001a */
[----:B------:R-:W-:-:S02]  /*0370*/  IMAD.WIDE R26, R3, 0x4, R14 ;  /* 0x00000004031a7825 */ /* 0x000fc400078e020e */
[----:B------:R-:W2:Y:S04]  /*0380*/  LDG.E R21, desc[UR6][R4.64] ;  /* 0x0000000604157981 */ /* 0x000ea8000c1e1900 */
[----:B------:R-:W2:Y:S01]  /*0390*/  LDG.E R14, desc[UR6][R4.64+0x4] ;  /* 0x00000406040e7981 */ /* 0x000ea2000c1e1900 */
[----:B-1----:R-:W-:-:S03]  /*03a0*/  IMAD.WIDE R6, R3, 0x4, R26 ;  /* 0x0000000403067825 */ /* 0x002fc600078e021a */
[----:B------:R-:W2:Y:S04]  /*03b0*/  LDG.E R15, desc[UR6][R4.64+0xc] ;  /* 0x00000c06040f7981 */ /* 0x000ea8000c1e1900 */
[----:B------:R-:W2:Y:S04]  /*03c0*/  LDG.E R6, desc[UR6][R6.64] ;  /* 0x0000000606067981 */ /* 0x000ea8000c1e1900 */
[----:B------:R-:W2:Y:S01]  /*03d0*/  LDG.E R5, desc[UR6][R26.64] ;  /* 0x000000061a057981 */ /* 0x000ea2000c1e1900 */
[----:B---3--:R-:W-:Y:S01]  /*03e0*/  FFMA R12, R23, R12, R24 ;  /* 0x0000000c170c7223 */ /* 0x008fe20000000018 */
[----:B------:R-:W-:-:S03]  /*03f0*/  IADD3 R20, PT, PT, R20, 0x8, RZ ;  /* 0x0000000814147810 */ /* 0x000fc60007ffe0ff */
[----:B----4-:R-:W-:Y:S01]  /*0400*/  FFMA R12, R29, R28, R12 ;  /* 0x0000001c1d0c7223 */ /* 0x010fe2000000000c */
[----:B------:R-:W-:Y:S02]  /*0410*/  ISETP.NE.AND P1, PT, R20, RZ, PT ;  /* 0x000000ff1400720c */ /* 0x000fe40003f25270 */
[----:B------:R-:W-:Y:S01]  /*0420*/  LEA R22, R3, R22, 0x3 ;  /* 0x0000001603167211 */ /* 0x000fe200078e18ff */
[----:B-----5:R-:W-:Y:S01]  /*0430*/  FFMA R8, R11, R8, R12 ;  /* 0x000000080b087223 */ /* 0x020fe2000000000c */
[----:B------:R-:W-:-:S03]  /*0440*/  IADD3 R2, PT, PT, R2, 0x8, RZ ;  /* 0x0000000802027810 */ /* 0x000fc60007ffe0ff */
[----:B--2---:R-:W-:-:S04]  /*0450*/  FFMA R9, R21, R9, R8 ;  /* 0x0000000915097223 */ /* 0x004fc80000000008 */
[----:B------:R-:W-:-:S04]  /*0460*/  FFMA R9, R14, R13, R9 ;  /* 0x0000000d0e097223 */ /* 0x000fc80000000009 */
[----:B------:R-:W-:-:S04]  /*0470*/  FFMA R10, R10, R5, R9 ;  /* 0x000000050a0a7223 */ /* 0x000fc80000000009 */
[----:B------:R-:W-:Y:S01]  /*0480*/  FFMA R26, R15, R6, R10 ;  /* 0x000000060f1a7223 */ /* 0x000fe2000000000a */
[----:B------:R-:W-:Y:S06]  /*0490*/  @P1 BRA `(.L_x_16) ;  /* 0xfffffffc005c1947 */ /* 0x000fec000383ffff */
.L_x_15:
[----:B------:R-:W-:Y:S05]  /*04a0*/  @!P0 BRA `(.L_x_14) ;  /* 0x0000000000d48947 */ /* 0x000fea0003800000 */
[----:B------:R-:W-:Y:S02]  /*04b0*/  ISETP.GE.U32.AND P0, PT, R25, 0x4, PT ;  /* 0x000000041900780c */ /* 0x000fe40003f06070 */
[----:B------:R-:W-:-:S04]  /*04c0*/  LOP3.LUT R2, R17, 0x3, RZ, 0xc0, !PT ;  /* 0x0000000311027812 */ /* 0x000fc800078ec0ff */
[----:B------:R-:W-:-:S07]  /*04d0*/  ISETP.NE.AND P1, PT, R2, RZ, PT ;  /* 0x000000ff0200720c */ /* 0x000fce0003f25270 */
[----:B------:R-:W-:Y:S06]  /*04e0*/  @!P0 BRA `(.L_x_17) ;  /* 0x0000000000588947 */ /* 0x000fec0003800000 */
[----:B------:R-:W0:Y:S01]  /*04f0*/  LDC.64 R10, c[0x0][0x388] ;  /* 0x0000e200ff0a7b82 */ /* 0x000e220000000a00 */
[----:B------:R-:W-:Y:S01]  /*0500*/  IMAD R9, R19, R3, R16 ;  /* 0x0000000313097224 */ /* 0x000fe200078e0210 */
[----:B------:R-:W-:-:S06]  /*0510*/  IADD3 R7, PT, PT, R18, R19, RZ ;  /* 0x0000001312077210 */ /* 0x000fcc0007ffe0ff */
[----:B------:R-:W1:Y:S01]  /*0520*/  LDC.64 R4, c[0x0][0x380] ;  /* 0x0000e000ff047b82 */ /* 0x000e620000000a00 */
[----:B0-----:R-:W-:-:S04]  /*0530*/  IMAD.WIDE R10, R9, 0x4, R10 ;  /* 0x00000004090a7825 */ /* 0x001fc800078e020a */
[----:B------:R-:W-:Y:S02]  /*0540*/  IMAD.WIDE R12, R3, 0x4, R10 ;  /* 0x00000004030c7825 */ /* 0x000fe400078e020a */
[----:B------:R-:W2:Y:S02]  /*0550*/  LDG.E R10, desc[UR6][R10.64] ;  /* 0x000000060a0a7981 */ /* 0x000ea4000c1e1900 */
[----:B-1----:R-:W-:-:S04]  /*0560*/  IMAD.WIDE R4, R7, 0x4, R4 ;  /* 0x0000000407047825 */ /* 0x002fc800078e0204 */
[C---:B------:R-:W-:Y:S01]  /*0570*/  IMAD.WIDE R6, R3.reuse, 0x4, R12 ;  /* 0x0000000403067825 */ /* 0x040fe200078e020c */
[----:B------:R-:W2:Y:S04]  /*0580*/  LDG.E R15, desc[UR6][R4.64] ;  /* 0x00000006040f7981 */ /* 0x000ea8000c1e1900 */
[----:B------:R-:W3:Y:S01]  /*0590*/  LDG.E R12, desc[UR6][R12.64] ;  /* 0x000000060c0c7981 */ /* 0x000ee2000c1e1900 */
[----:B------:R-:W-:-:S03]  /*05a0*/  IMAD.WIDE R8, R3, 0x4, R6 ;  /* 0x0000000403087825 */ /* 0x000fc600078e0206 */
[----:B------:R-:W3:Y:S04]  /*05b0*/  LDG.E R14, desc[UR6][R4.64+0x4] ;  /* 0x00000406040e7981 */ /* 0x000ee8000c1e1900 */
[----:B------:R-:W4:Y:S04]  /*05c0*/  LDG.E R20, desc[UR6][R6.64] ;  /* 0x0000000606147981 */ /* 0x000f28000c1e1900 */
[----:B------:R-:W4:Y:S04]  /*05d0*/  LDG.E R21, desc[UR6][R4.64+0x8] ;  /* 0x0000080604157981 */ /* 0x000f28000c1e1900 */
[----:B------:R-:W5:Y:S04]  /*05e0*/  LDG.E R23, desc[UR6][R4.64+0xc] ;  /* 0x00000c0604177981 */ /* 0x000f68000c1e1900 */
[----:B------:R-:W5:Y:S01]  /*05f0*/  LDG.E R8, desc[UR6][R8.64] ;  /* 0x0000000608087981 */ /* 0x000f62000c1e1900 */
[----:B------:R-:W-:Y:S01]  /*0600*/  IADD3 R19, PT, PT, R19, 0x4, RZ ;  /* 0x0000000413137810 */ /* 0x000fe20007ffe0ff */
[----:B--2---:R-:W-:-:S04]  /*0610*/  FFMA R15, R15, R10, R26 ;  /* 0x0000000a0f0f7223 */ /* 0x004fc8000000001a */
[----:B---3--:R-:W-:-:S04]  /*0620*/  FFMA R14, R14, R12, R15 ;  /* 0x0000000c0e0e7223 */ /* 0x008fc8000000000f */
[----:B----4-:R-:W-:-:S04]  /*0630*/  FFMA R14, R21, R20, R14 ;  /* 0x00000014150e7223 */ /* 0x010fc8000000000e */
[----:B-----5:R-:W-:-:S07]  /*0640*/  FFMA R26, R23, R8, R14 ;  /* 0x00000008171a7223 */ /* 0x020fce000000000e */
.L_x_17:
[----:B------:R-:W-:Y:S05]  /*0650*/  @!P1 BRA `(.L_x_14) ;  /* 0x0000000000689947 */ /* 0x000fea0003800000 */
[----:B------:R-:W0:Y:S01]  /*0660*/  LDC.64 R10, c[0x0][0x388] ;  /* 0x0000e200ff0a7b82 */ /* 0x000e220000000a00 */
[----:B------:R-:W-:Y:S02]  /*0670*/  ISETP.NE.AND P0, PT, R2, 0x1, PT ;  /* 0x000000010200780c */ /* 0x000fe40003f05270 */
[----:B------:R-:W-:-:S04]  /*0680*/  LOP3.LUT R17, R17, 0x1, RZ, 0xc0, !PT ;  /* 0x0000000111117812 */ /* 0x000fc800078ec0ff */
[----:B------:R-:W-:Y:S01]  /*0690*/  ISETP.NE.U32.AND P1, PT, R17, 0x1, PT ;  /* 0x000000011100780c */ /* 0x000fe20003f25070 */
[----:B------:R-:W1:Y:S06]  /*06a0*/  LDC.64 R8, c[0x0][0x380] ;  /* 0x0000e000ff087b82 */ /* 0x000e6c0000000a00 */
[C---:B------:R-:W-:Y:S01]  /*06b0*/  @P0 IMAD R15, R19.reuse, R3, R16 ;  /* 0x00000003130f0224 */ /* 0x040fe200078e0210 */
[----:B------:R-:W-:Y:S01]  /*06c0*/  @P0 IADD3 R13, PT, PT, R18, R19, RZ ;  /* 0x00000013120d0210 */ /* 0x000fe20007ffe0ff */
[----:B------:R-:W2:Y:S01]  /*06d0*/  LDC.64 R6, c[0x0][0x380] ;  /* 0x0000e000ff067b82 */ /* 0x000ea20000000a00 */
[----:B------:R-:W-:-:S07]  /*06e0*/  @P0 IADD3 R19, PT, PT, R19, 0x2, RZ ;  /* 0x0000000213130810 */ /* 0x000fce0007ffe0ff */
[----:B------:R-:W3:Y:S01]  /*06f0*/  LDC.64 R4, c[0x0][0x388] ;  /* 0x0000e200ff047b82 */ /* 0x000ee20000000a00 */
[----:B0-----:R-:W-:Y:S01]  /*0700*/  @P0 IMAD.WIDE R10, R15, 0x4, R10 ;  /* 0x000000040f0a0825 */ /* 0x001fe200078e020a */
[----:B------:R-:W-:-:S03]  /*0710*/  @!P1 IADD3 R15, PT, PT, R18, R19, RZ ;  /* 0x00000013120f9210 */ /* 0x000fc60007ffe0ff */
[----:B------:R-:W-:Y:S01]  /*0720*/  @!P1 IMAD R19, R19, R3, R16 ;  /* 0x0000000313139224 */ /* 0x000fe200078e0210 */
[----:B------:R-:W4:Y:S01]  /*0730*/  @P0 LDG.E R2, desc[UR6][R10.64] ;  /* 0x000000060a020981 */ /* 0x000f22000c1e1900 */
[----:B-1----:R-:W-:-:S04]  /*0740*/  @P0 IMAD.WIDE R8, R13, 0x4, R8 ;  /* 0x000000040d080825 */ /* 0x002fc800078e0208 */
[----:B------:R-:W-:Y:S01]  /*0750*/  @P0 IMAD.WIDE R12, R3, 0x4, R10 ;  /* 0x00000004030c0825 */ /* 0x000fe200078e020a */
[----:B------:R-:W4:Y:S03]  /*0760*/  @P0 LDG.E R17, desc[UR6][R8.64] ;  /* 0x0000000608110981 */ /* 0x000f26000c1e1900 */
[----:B--2---:R-:W-:Y:S01]  /*0770*/  @!P1 IMAD.WIDE R6, R15, 0x4, R6 ;  /* 0x000000040f069825 */ /* 0x004fe200078e0206 */
[----:B------:R-:W2:Y:S04]  /*0780*/  @P0 LDG.E R21, desc[UR6][R8.64+0x4] ;  /* 0x0000040608150981 */ /* 0x000ea8000c1e1900 */
[----:B------:R-:W2:Y:S01]  /*0790*/  @P0 LDG.E R12, desc[UR6][R12.64] ;  /* 0x000000060c0c0981 */ /* 0x000ea2000c1e1900 */
[----:B---3--:R-:W-:-:S03]  /*07a0*/  @!P1 IMAD.WIDE R4, R19, 0x4, R4 ;  /* 0x0000000413049825 */ /* 0x008fc600078e0204 */
[----:B------:R-:W3:Y:S04]  /*07b0*/  @!P1 LDG.E R7, desc[UR6][R6.64] ;  /* 0x0000000606079981 */ /* 0x000ee8000c1e1900 */
[----:B------:R-:W3:Y:S01]  /*07c0*/  @!P1 LDG.E R4, desc[UR6][R4.64] ;  /* 0x0000000604049981 */ /* 0x000ee2000c1e1900 */
[----:B----4-:R-:W-:-:S04]  /*07d0*/  @P0 FFMA R2, R17, R2, R26 ;  /* 0x0000000211020223 */ /* 0x010fc8000000001a */
[----:B--2---:R-:W-:-:S04]  /*07e0*/  @P0 FFMA R26, R21, R12, R2 ;  /* 0x0000000c151a0223 */ /* 0x004fc80000000002 */
[----:B---3--:R-:W-:-:S07]  /*07f0*/  @!P1 FFMA R26, R7, R4, R26 ;  /* 0x00000004071a9223 */ /* 0x008fce000000001a */
.L_x_14:
[----:B------:R-:W0:Y:S01]  /*0800*/  LDC.64 R4, c[0x0][0x390] ;  /* 0x0000e400ff047b82 */ /* 0x000e220000000a00 */
[----:B------:R-:W-:-:S04]  /*0810*/  IMAD R3, R0, R3, R16 ;  /* 0x0000000300037224 */ /* 0x000fc800078e0210 */
[----:B0-----:R-:W-:-:S05]  /*0820*/  IMAD.WIDE R2, R3, 0x4, R4 ;  /* 0x0000000403027825 */ /* 0x001fca00078e0204 */
[----:B------:R-:W-:Y:S01]  /*0830*/  STG.E desc[UR6][R2.64], R26 ;  /* 0x0000001a02007986 */ /* 0x000fe2000c101906 */
[----:B------:R-:W-:Y:S05]  /*0840*/  EXIT ;  /* 0x000000000000794d */ /* 0x000fea0003800000 */
.L_x_18:
        /* <DEDUP_REMOVED lines=11> */
.L_x_21:


//--------------------- .nv.shared.reserved.0     --------------------------
	.section	.nv.shared.reserved.0,"aw",@nobits
	.weak		__nv_reservedSMEM_offset_0_alias
	.size		__nv_reservedSMEM_offset_0_alias, 0, 64
	.other		__nv_reservedSMEM_offset_0_alias,@"STO_CUDA_RESERVED_SHARED STV_DEFAULT"
__nv_reservedSMEM_offset_0_alias:
	.zero		0
	.zero		64


//--------------------- .nv.shared._Z10gemm_tiledPfS_S_iii --------------------------
	.section	.nv.shared._Z10gemm_tiledPfS_S_iii,"aw",@nobits
	.sectionflags	@""
	.align	4
.nv.shared._Z10gemm_tiledPfS_S_iii:
	.zero		3072


//--------------------- .nv.constant0._Z11tensor_gemmP6__halfS0_Pfiii --------------------------
	.section	.nv.constant0._Z11tensor_gemmP6__halfS0_Pfiii,"a",@progbits
	.sectionflags	@""
	.align	4
.nv.constant0._Z11tensor_gemmP6__halfS0_Pfiii:
	.zero		932


//--------------------- .nv.constant0._Z10gemm_tiledPfS_S_iii --------------------------
	.section	.nv.constant0._Z10gemm_tiledPfS_S_iii,"a",@progbits
	.sectionflags	@""
	.align	4
.nv.constant0._Z10gemm_tiledPfS_S_iii:
	.zero		932


//--------------------- .nv.constant0._Z10gemm_naivePfS_S_iii --------------------------
	.section	.nv.constant0._Z10gemm_naivePfS_S_iii,"a",@progbits
	.sectionflags	@""
	.align	4
.nv.constant0._Z10gemm_naivePfS_S_iii:
	.zero		932


//--------------------- SYMBOLS --------------------------

	.type		.nv.reservedSmem.offset0,@object
	.size		.nv.reservedSmem.offset0,0x4
	.type		.nv.reservedSmem.cap,@object
	.size		.nv.reservedSmem.cap,0x4
